//
// Generated by NVIDIA NVVM Compiler
//
// Compiler Build ID: CL-36424714
// Cuda compilation tools, release 13.0, V13.0.88
// Based on NVVM 20.0.0
//

.version 9.0
.target sm_100
.address_size 64

	// .globl	_Z14kernel_decryptPKhPhm
.extern .func  (.param .b32 func_retval0) vprintf
(
	.param .b64 vprintf_param_0,
	.param .b64 vprintf_param_1
)
;
.global .align 1 .b8 AES_inverse_Sbox[256] = {82, 9, 106, 213, 48, 54, 165, 56, 191, 64, 163, 158, 129, 243, 215, 251, 124, 227, 57, 130, 155, 47, 255, 135, 52, 142, 67, 68, 196, 222, 233, 203, 84, 123, 148, 50, 166, 194, 35, 61, 238, 76, 149, 11, 66, 250, 195, 78, 8, 46, 161, 102, 40, 217, 36, 178, 118, 91, 162, 73, 109, 139, 209, 37, 114, 248, 246, 100, 134, 104, 152, 22, 212, 164, 92, 204, 93, 101, 182, 146, 108, 112, 72, 80, 253, 237, 185, 218, 94, 21, 70, 87, 167, 141, 157, 132, 144, 216, 171, 0, 140, 188, 211, 10, 247, 228, 88, 5, 184, 179, 69, 6, 208, 44, 30, 143, 202, 63, 15, 2, 193, 175, 189, 3, 1, 19, 138, 107, 58, 145, 17, 65, 79, 103, 220, 234, 151, 242, 207, 206, 240, 180, 230, 115, 150, 172, 116, 34, 231, 173, 53, 133, 226, 249, 55, 232, 28, 117, 223, 110, 71, 241, 26, 113, 29, 41, 197, 137, 111, 183, 98, 14, 170, 24, 190, 27, 252, 86, 62, 75, 198, 210, 121, 32, 154, 219, 192, 254, 120, 205, 90, 244, 31, 221, 168, 51, 136, 7, 199, 49, 177, 18, 16, 89, 39, 128, 236, 95, 96, 81, 127, 169, 25, 181, 74, 13, 45, 229, 122, 159, 147, 201, 156, 239, 160, 224, 59, 77, 174, 42, 245, 176, 200, 235, 187, 60, 131, 83, 153, 97, 23, 43, 4, 126, 186, 119, 214, 38, 225, 105, 20, 99, 85, 33, 12, 125};
.global .align 1 .b8 const_mat[11] = {141, 1, 2, 4, 8, 16, 32, 64, 128, 27, 54};
.global .align 1 .b8 key[32] = {133, 146, 107, 227, 218, 115, 111, 71, 84, 147, 196, 146, 118, 237, 23, 212, 24, 165, 90, 44, 253, 7, 125, 18, 21, 237, 37, 28, 74, 87, 216, 236};
.global .align 1 .b8 iv[16] = {216, 89, 107, 115, 158, 250, 192, 70, 14, 134, 31, 155, 119, 144, 249, 150};
.global .align 1 .b8 $str[32] = {91, 68, 69, 86, 73, 67, 69, 93, 58, 32, 82, 105, 115, 117, 108, 116, 97, 116, 111, 32, 112, 97, 114, 105, 32, 97, 58, 32, 37, 115, 10};

.visible .entry _Z14kernel_decryptPKhPhm(
	.param .u64 .ptr .align 1 _Z14kernel_decryptPKhPhm_param_0,
	.param .u64 .ptr .align 1 _Z14kernel_decryptPKhPhm_param_1,
	.param .u64 _Z14kernel_decryptPKhPhm_param_2
)
{
	.local .align 8 .b8 	__local_depot0[264];
	.reg .b64 	%SP;
	.reg .b64 	%SPL;
	.reg .pred 	%p<6>;
	.reg .b16 	%rs<307>;
	.reg .b32 	%r<13>;
	.reg .b64 	%rd<78>;

	mov.u64 	%SPL, __local_depot0;
	cvta.local.u64 	%SP, %SPL;
	add.u64 	%rd1, %SPL, 0;
	mov.b32 	%r12, 8;
	mov.u64 	%rd8, key;
	mov.u64 	%rd11, AES_inverse_Sbox;
	mov.u64 	%rd36, const_mat;
$L__BB0_1:
	shl.b32 	%r5, %r12, 2;
	add.s32 	%r6, %r5, -4;
	cvt.u64.u32 	%rd7, %r6;
	add.s64 	%rd2, %rd8, %rd7;
	ld.global.u8 	%rs304, [%rd2];
	ld.global.u8 	%rs303, [%rd2+1];
	ld.global.u8 	%rs302, [%rd2+2];
	ld.global.u8 	%rs301, [%rd2+3];
	and.b32  	%r4, %r12, 6;
	setp.eq.s32 	%p1, %r4, 4;
	@%p1 bra 	$L__BB0_4;
	setp.ne.s32 	%p2, %r4, 0;
	@%p2 bra 	$L__BB0_5;
	cvt.u64.u16 	%rd22, %rs303;
	and.b64  	%rd23, %rd22, 255;
	add.s64 	%rd25, %rd11, %rd23;
	ld.global.u8 	%rs21, [%rd25];
	cvt.u64.u16 	%rd26, %rs302;
	and.b64  	%rd27, %rd26, 255;
	add.s64 	%rd28, %rd11, %rd27;
	ld.global.u8 	%rs303, [%rd28];
	cvt.u64.u16 	%rd29, %rs301;
	and.b64  	%rd30, %rd29, 255;
	add.s64 	%rd31, %rd11, %rd30;
	ld.global.u8 	%rs302, [%rd31];
	cvt.u64.u16 	%rd32, %rs304;
	and.b64  	%rd33, %rd32, 255;
	add.s64 	%rd34, %rd11, %rd33;
	ld.global.u8 	%rs301, [%rd34];
	shr.u32 	%r7, %r12, 3;
	cvt.u64.u32 	%rd35, %r7;
	add.s64 	%rd37, %rd36, %rd35;
	ld.global.nc.u8 	%rs22, [%rd37];
	cvt.u16.u8 	%rs23, %rs22;
	xor.b16  	%rs304, %rs23, %rs21;
	bra.uni 	$L__BB0_5;
$L__BB0_4:
	cvt.u64.u16 	%rd9, %rs304;
	and.b64  	%rd10, %rd9, 255;
	add.s64 	%rd12, %rd11, %rd10;
	ld.global.u8 	%rs304, [%rd12];
	cvt.u64.u16 	%rd13, %rs303;
	and.b64  	%rd14, %rd13, 255;
	add.s64 	%rd15, %rd11, %rd14;
	ld.global.u8 	%rs303, [%rd15];
	cvt.u64.u16 	%rd16, %rs302;
	and.b64  	%rd17, %rd16, 255;
	add.s64 	%rd18, %rd11, %rd17;
	ld.global.u8 	%rs302, [%rd18];
	cvt.u64.u16 	%rd19, %rs301;
	and.b64  	%rd20, %rd19, 255;
	add.s64 	%rd21, %rd11, %rd20;
	ld.global.u8 	%rs301, [%rd21];
$L__BB0_5:
	ld.global.u8 	%rs24, [%rd2+-28];
	xor.b16  	%rs25, %rs24, %rs304;
	st.global.u8 	[%rd2+4], %rs25;
	ld.global.u8 	%rs26, [%rd2+-27];
	xor.b16  	%rs27, %rs26, %rs303;
	st.global.u8 	[%rd2+5], %rs27;
	ld.global.u8 	%rs28, [%rd2+-26];
	xor.b16  	%rs29, %rs28, %rs302;
	st.global.u8 	[%rd2+6], %rs29;
	ld.global.u8 	%rs30, [%rd2+-25];
	xor.b16  	%rs31, %rs30, %rs301;
	st.global.u8 	[%rd2+7], %rs31;
	ld.global.u8 	%rs32, [%rd2+-24];
	xor.b16  	%rs33, %rs32, %rs25;
	st.global.u8 	[%rd2+8], %rs33;
	ld.global.u8 	%rs34, [%rd2+-23];
	xor.b16  	%rs35, %rs34, %rs27;
	st.global.u8 	[%rd2+9], %rs35;
	ld.global.u8 	%rs36, [%rd2+-22];
	xor.b16  	%rs37, %rs36, %rs29;
	st.global.u8 	[%rd2+10], %rs37;
	ld.global.u8 	%rs38, [%rd2+-21];
	xor.b16  	%rs39, %rs38, %rs31;
	st.global.u8 	[%rd2+11], %rs39;
	add.s32 	%r12, %r12, 2;
	setp.ne.s32 	%p3, %r12, 60;
	@%p3 bra 	$L__BB0_1;
	ld.global.u8 	%rs41, [iv];
	ld.global.u8 	%rs42, [iv+1];
	ld.global.u8 	%rs43, [iv+2];
	ld.global.u8 	%rs44, [iv+3];
	ld.global.u8 	%rs45, [iv+4];
	ld.global.u8 	%rs46, [iv+5];
	ld.global.u8 	%rs47, [iv+6];
	ld.global.u8 	%rs48, [iv+7];
	ld.global.u8 	%rs49, [iv+8];
	ld.global.u8 	%rs50, [iv+9];
	ld.global.u8 	%rs51, [iv+10];
	ld.global.u8 	%rs52, [iv+11];
	ld.global.u8 	%rs53, [iv+12];
	ld.global.u8 	%rs54, [iv+13];
	ld.global.u8 	%rs55, [iv+14];
	ld.global.u8 	%rs56, [iv+15];
	st.local.u8 	[%rd1+240], %rs41;
	st.local.u8 	[%rd1+241], %rs42;
	st.local.u8 	[%rd1+242], %rs43;
	st.local.u8 	[%rd1+243], %rs44;
	st.local.u8 	[%rd1+244], %rs45;
	st.local.u8 	[%rd1+245], %rs46;
	st.local.u8 	[%rd1+246], %rs47;
	st.local.u8 	[%rd1+247], %rs48;
	st.local.u8 	[%rd1+248], %rs49;
	st.local.u8 	[%rd1+249], %rs50;
	st.local.u8 	[%rd1+250], %rs51;
	st.local.u8 	[%rd1+251], %rs52;
	st.local.u8 	[%rd1+252], %rs53;
	st.local.u8 	[%rd1+253], %rs54;
	st.local.u8 	[%rd1+254], %rs55;
	st.local.u8 	[%rd1+255], %rs56;
	mov.b16 	%rs305, 13;
$L__BB0_7:
	ld.param.u64 	%rd75, [_Z14kernel_decryptPKhPhm_param_1];
	ld.param.u64 	%rd73, [_Z14kernel_decryptPKhPhm_param_0];
	cvta.to.global.u64 	%rd38, %rd75;
	ld.global.u8 	%rs58, [%rd38+13];
	ld.global.u8 	%rs59, [%rd38+9];
	st.global.u8 	[%rd38+13], %rs59;
	ld.global.u8 	%rs60, [%rd38+5];
	st.global.u8 	[%rd38+9], %rs60;
	ld.global.u8 	%rs61, [%rd38+1];
	st.global.u8 	[%rd38+5], %rs61;
	st.global.u8 	[%rd38+1], %rs58;
	ld.global.u8 	%rs62, [%rd38+2];
	ld.global.u8 	%rs63, [%rd38+10];
	st.global.u8 	[%rd38+2], %rs63;
	st.global.u8 	[%rd38+10], %rs62;
	ld.global.u8 	%rs64, [%rd38+6];
	ld.global.u8 	%rs65, [%rd38+14];
	st.global.u8 	[%rd38+6], %rs65;
	st.global.u8 	[%rd38+14], %rs64;
	ld.global.u8 	%rs66, [%rd38+3];
	ld.global.u8 	%rs67, [%rd38+7];
	st.global.u8 	[%rd38+3], %rs67;
	ld.global.u8 	%rs68, [%rd38+11];
	st.global.u8 	[%rd38+7], %rs68;
	ld.global.u8 	%rs69, [%rd38+15];
	st.global.u8 	[%rd38+11], %rs69;
	st.global.u8 	[%rd38+15], %rs66;
	ld.global.u8 	%rs70, [%rd38+12];
	cvt.u64.u16 	%rd39, %rs70;
	cvt.s64.s8 	%rd40, %rd39;
	cvta.to.global.u64 	%rd41, %rd73;
	add.s64 	%rd42, %rd41, %rd40;
	ld.global.u8 	%rs71, [%rd42];
	st.global.u8 	[%rd38+16], %rs71;
	cvt.u64.u16 	%rd43, %rs59;
	cvt.s64.s8 	%rd44, %rd43;
	add.s64 	%rd45, %rd41, %rd44;
	ld.global.u8 	%rs72, [%rd45];
	st.global.u8 	[%rd38+17], %rs72;
	cvt.u64.u16 	%rd46, %rs64;
	cvt.s64.s8 	%rd47, %rd46;
	add.s64 	%rd48, %rd41, %rd47;
	ld.global.u8 	%rs73, [%rd48];
	st.global.u8 	[%rd38+18], %rs73;
	cvt.u64.u16 	%rd49, %rs66;
	cvt.s64.s8 	%rd50, %rd49;
	add.s64 	%rd51, %rd41, %rd50;
	ld.global.u8 	%rs74, [%rd51];
	st.global.u8 	[%rd38+19], %rs74;
	cvt.u32.u16 	%r8, %rs305;
	and.b32  	%r9, %r8, 255;
	mul.wide.u32 	%rd52, %r9, 16;
	add.s64 	%rd53, %rd1, %rd52;
	ld.local.u8 	%rs75, [%rd53];
	ld.global.u8 	%rs76, [%rd38];
	xor.b16  	%rs77, %rs76, %rs75;
	st.global.u8 	[%rd38], %rs77;
	ld.local.u8 	%rs78, [%rd53+1];
	xor.b16  	%rs79, %rs58, %rs78;
	st.global.u8 	[%rd38+1], %rs79;
	ld.local.u8 	%rs80, [%rd53+2];
	xor.b16  	%rs81, %rs63, %rs80;
	st.global.u8 	[%rd38+2], %rs81;
	ld.local.u8 	%rs82, [%rd53+3];
	xor.b16  	%rs83, %rs67, %rs82;
	st.global.u8 	[%rd38+3], %rs83;
	ld.local.u8 	%rs84, [%rd53+4];
	ld.global.u8 	%rs85, [%rd38+4];
	xor.b16  	%rs86, %rs85, %rs84;
	st.global.u8 	[%rd38+4], %rs86;
	ld.local.u8 	%rs87, [%rd53+5];
	xor.b16  	%rs88, %rs61, %rs87;
	st.global.u8 	[%rd38+5], %rs88;
	ld.local.u8 	%rs89, [%rd53+6];
	xor.b16  	%rs90, %rs65, %rs89;
	st.global.u8 	[%rd38+6], %rs90;
	ld.local.u8 	%rs91, [%rd53+7];
	xor.b16  	%rs92, %rs68, %rs91;
	st.global.u8 	[%rd38+7], %rs92;
	ld.local.u8 	%rs93, [%rd53+8];
	ld.global.u8 	%rs94, [%rd38+8];
	xor.b16  	%rs95, %rs94, %rs93;
	st.global.u8 	[%rd38+8], %rs95;
	ld.local.u8 	%rs96, [%rd53+9];
	xor.b16  	%rs97, %rs60, %rs96;
	st.global.u8 	[%rd38+9], %rs97;
	ld.local.u8 	%rs98, [%rd53+10];
	xor.b16  	%rs99, %rs62, %rs98;
	st.global.u8 	[%rd38+10], %rs99;
	ld.local.u8 	%rs100, [%rd53+11];
	xor.b16  	%rs101, %rs69, %rs100;
	st.global.u8 	[%rd38+11], %rs101;
	ld.local.u8 	%rs102, [%rd53+12];
	xor.b16  	%rs103, %rs70, %rs102;
	st.global.u8 	[%rd38+12], %rs103;
	ld.local.u8 	%rs104, [%rd53+13];
	xor.b16  	%rs105, %rs59, %rs104;
	st.global.u8 	[%rd38+13], %rs105;
	ld.local.u8 	%rs106, [%rd53+14];
	xor.b16  	%rs107, %rs64, %rs106;
	st.global.u8 	[%rd38+14], %rs107;
	ld.local.u8 	%rs108, [%rd53+15];
	xor.b16  	%rs109, %rs66, %rs108;
	st.global.u8 	[%rd38+15], %rs109;
	mov.b16 	%rs306, 0;
$L__BB0_8:
	ld.param.u64 	%rd76, [_Z14kernel_decryptPKhPhm_param_1];
	and.b16  	%rs110, %rs306, 255;
	shl.b16 	%rs111, %rs306, 2;
	cvt.u64.u16 	%rd54, %rs111;
	and.b64  	%rd55, %rd54, 252;
	cvta.to.global.u64 	%rd3, %rd76;
	add.s64 	%rd56, %rd3, %rd55;
	ld.global.s8 	%rs112, [%rd56];
	ld.global.s8 	%rs113, [%rd56+1];
	ld.global.s8 	%rs114, [%rd56+2];
	ld.global.s8 	%rs115, [%rd56+3];
	shl.b16 	%rs116, %rs112, 1;
	cvt.s16.s8 	%rs117, %rs116;
	shr.s16 	%rs118, %rs112, 7;
	and.b16  	%rs119, %rs118, 27;
	shl.b16 	%rs120, %rs112, 2;
	cvt.s16.s8 	%rs121, %rs120;
	and.b16  	%rs122, %rs118, 54;
	shr.s16 	%rs123, %rs117, 7;
	and.b16  	%rs124, %rs123, 27;
	shl.b16 	%rs125, %rs112, 3;
	and.b16  	%rs126, %rs118, 108;
	and.b16  	%rs127, %rs123, 54;
	shr.u16 	%rs128, %rs121, 7;
	and.b16  	%rs129, %rs128, 27;
	shl.b16 	%rs130, %rs113, 1;
	cvt.s16.s8 	%rs131, %rs130;
	shr.s16 	%rs132, %rs113, 7;
	and.b16  	%rs133, %rs132, 27;
	shl.b16 	%rs134, %rs113, 3;
	and.b16  	%rs135, %rs132, 108;
	shr.s16 	%rs136, %rs131, 7;
	and.b16  	%rs137, %rs136, 54;
	shl.b16 	%rs138, %rs113, 2;
	cvt.s16.s8 	%rs139, %rs138;
	shr.u16 	%rs140, %rs139, 7;
	and.b16  	%rs141, %rs140, 27;
	shl.b16 	%rs142, %rs114, 2;
	cvt.s16.s8 	%rs143, %rs142;
	shr.s16 	%rs144, %rs114, 7;
	and.b16  	%rs145, %rs144, 54;
	shl.b16 	%rs146, %rs114, 1;
	cvt.s16.s8 	%rs147, %rs146;
	shr.s16 	%rs148, %rs147, 7;
	and.b16  	%rs149, %rs148, 27;
	shl.b16 	%rs150, %rs114, 3;
	and.b16  	%rs151, %rs144, 108;
	and.b16  	%rs152, %rs148, 54;
	shr.u16 	%rs153, %rs143, 7;
	and.b16  	%rs154, %rs153, 27;
	shl.b16 	%rs155, %rs115, 3;
	shr.s16 	%rs156, %rs115, 7;
	and.b16  	%rs157, %rs156, 108;
	shl.b16 	%rs158, %rs115, 1;
	cvt.s16.s8 	%rs159, %rs158;
	shr.s16 	%rs160, %rs159, 7;
	and.b16  	%rs161, %rs160, 54;
	shl.b16 	%rs162, %rs115, 2;
	cvt.s16.s8 	%rs163, %rs162;
	shr.u16 	%rs164, %rs163, 7;
	and.b16  	%rs165, %rs164, 27;
	xor.b16  	%rs166, %rs120, %rs116;
	xor.b16  	%rs167, %rs166, %rs119;
	xor.b16  	%rs168, %rs167, %rs122;
	xor.b16  	%rs169, %rs168, %rs125;
	xor.b16  	%rs170, %rs169, %rs124;
	xor.b16  	%rs171, %rs170, %rs126;
	xor.b16  	%rs172, %rs171, %rs127;
	xor.b16  	%rs173, %rs172, %rs130;
	xor.b16  	%rs174, %rs173, %rs134;
	xor.b16  	%rs175, %rs174, %rs129;
	xor.b16  	%rs176, %rs175, %rs133;
	xor.b16  	%rs177, %rs176, %rs135;
	xor.b16  	%rs178, %rs177, %rs142;
	xor.b16  	%rs179, %rs178, %rs150;
	xor.b16  	%rs180, %rs179, %rs137;
	xor.b16  	%rs181, %rs180, %rs141;
	xor.b16  	%rs182, %rs181, %rs145;
	xor.b16  	%rs183, %rs182, %rs151;
	xor.b16  	%rs184, %rs183, %rs155;
	xor.b16  	%rs185, %rs184, %rs149;
	xor.b16  	%rs186, %rs185, %rs157;
	xor.b16  	%rs187, %rs186, %rs152;
	xor.b16  	%rs188, %rs187, %rs154;
	xor.b16  	%rs189, %rs188, %rs161;
	xor.b16  	%rs190, %rs189, %rs165;
	xor.b16  	%rs191, %rs190, %rs113;
	xor.b16  	%rs192, %rs191, %rs114;
	xor.b16  	%rs193, %rs192, %rs115;
	st.global.u8 	[%rd56], %rs193;
	and.b16  	%rs194, %rs132, 54;
	and.b16  	%rs195, %rs136, 27;
	and.b16  	%rs196, %rs144, 27;
	and.b16  	%rs197, %rs156, 54;
	and.b16  	%rs198, %rs160, 27;
	xor.b16  	%rs199, %rs125, %rs126;
	xor.b16  	%rs200, %rs199, %rs130;
	xor.b16  	%rs201, %rs200, %rs138;
	xor.b16  	%rs202, %rs201, %rs127;
	xor.b16  	%rs203, %rs202, %rs129;
	xor.b16  	%rs204, %rs203, %rs133;
	xor.b16  	%rs205, %rs204, %rs194;
	xor.b16  	%rs206, %rs205, %rs134;
	xor.b16  	%rs207, %rs206, %rs135;
	xor.b16  	%rs208, %rs207, %rs146;
	xor.b16  	%rs209, %rs208, %rs150;
	xor.b16  	%rs210, %rs209, %rs195;
	xor.b16  	%rs211, %rs210, %rs137;
	xor.b16  	%rs212, %rs211, %rs141;
	xor.b16  	%rs213, %rs212, %rs196;
	xor.b16  	%rs214, %rs213, %rs151;
	xor.b16  	%rs215, %rs214, %rs162;
	xor.b16  	%rs216, %rs215, %rs155;
	xor.b16  	%rs217, %rs216, %rs152;
	xor.b16  	%rs218, %rs217, %rs154;
	xor.b16  	%rs219, %rs218, %rs197;
	xor.b16  	%rs220, %rs219, %rs157;
	xor.b16  	%rs221, %rs220, %rs198;
	xor.b16  	%rs222, %rs221, %rs161;
	xor.b16  	%rs223, %rs222, %rs165;
	xor.b16  	%rs224, %rs223, %rs112;
	xor.b16  	%rs225, %rs224, %rs114;
	xor.b16  	%rs226, %rs225, %rs115;
	st.global.u8 	[%rd56+1], %rs226;
	and.b16  	%rs227, %rs156, 27;
	xor.b16  	%rs228, %rs120, %rs125;
	xor.b16  	%rs229, %rs228, %rs122;
	xor.b16  	%rs230, %rs229, %rs124;
	xor.b16  	%rs231, %rs230, %rs126;
	xor.b16  	%rs232, %rs231, %rs127;
	xor.b16  	%rs233, %rs232, %rs134;
	xor.b16  	%rs234, %rs233, %rs129;
	xor.b16  	%rs235, %rs234, %rs135;
	xor.b16  	%rs236, %rs235, %rs146;
	xor.b16  	%rs237, %rs236, %rs142;
	xor.b16  	%rs238, %rs237, %rs137;
	xor.b16  	%rs239, %rs238, %rs141;
	xor.b16  	%rs240, %rs239, %rs196;
	xor.b16  	%rs241, %rs240, %rs145;
	xor.b16  	%rs242, %rs241, %rs150;
	xor.b16  	%rs243, %rs242, %rs151;
	xor.b16  	%rs244, %rs243, %rs158;
	xor.b16  	%rs245, %rs244, %rs155;
	xor.b16  	%rs246, %rs245, %rs149;
	xor.b16  	%rs247, %rs246, %rs152;
	xor.b16  	%rs248, %rs247, %rs154;
	xor.b16  	%rs249, %rs248, %rs227;
	xor.b16  	%rs250, %rs249, %rs157;
	xor.b16  	%rs251, %rs250, %rs161;
	xor.b16  	%rs252, %rs251, %rs165;
	xor.b16  	%rs253, %rs252, %rs112;
	xor.b16  	%rs254, %rs253, %rs113;
	xor.b16  	%rs255, %rs254, %rs115;
	st.global.u8 	[%rd56+2], %rs255;
	xor.b16  	%rs256, %rs116, %rs125;
	xor.b16  	%rs257, %rs256, %rs119;
	xor.b16  	%rs258, %rs257, %rs126;
	xor.b16  	%rs259, %rs258, %rs127;
	xor.b16  	%rs260, %rs259, %rs138;
	xor.b16  	%rs261, %rs260, %rs134;
	xor.b16  	%rs262, %rs261, %rs129;
	xor.b16  	%rs263, %rs262, %rs194;
	xor.b16  	%rs264, %rs263, %rs135;
	xor.b16  	%rs265, %rs264, %rs150;
	xor.b16  	%rs266, %rs265, %rs195;
	xor.b16  	%rs267, %rs266, %rs151;
	xor.b16  	%rs268, %rs267, %rs137;
	xor.b16  	%rs269, %rs268, %rs141;
	xor.b16  	%rs270, %rs269, %rs158;
	xor.b16  	%rs271, %rs270, %rs162;
	xor.b16  	%rs272, %rs271, %rs152;
	xor.b16  	%rs273, %rs272, %rs154;
	xor.b16  	%rs274, %rs273, %rs227;
	xor.b16  	%rs275, %rs274, %rs197;
	xor.b16  	%rs276, %rs275, %rs155;
	xor.b16  	%rs277, %rs276, %rs157;
	xor.b16  	%rs278, %rs277, %rs198;
	xor.b16  	%rs279, %rs278, %rs161;
	xor.b16  	%rs280, %rs279, %rs165;
	xor.b16  	%rs281, %rs280, %rs112;
	xor.b16  	%rs282, %rs281, %rs113;
	xor.b16  	%rs283, %rs282, %rs114;
	st.global.u8 	[%rd56+3], %rs283;
	add.s16 	%rs306, %rs306, 1;
	setp.lt.u16 	%p4, %rs110, 3;
	@%p4 bra 	$L__BB0_8;
	add.s16 	%rs305, %rs305, -1;
	and.b16  	%rs284, %rs305, 255;
	setp.ne.s16 	%p5, %rs284, 0;
	@%p5 bra 	$L__BB0_7;
	ld.param.u64 	%rd77, [_Z14kernel_decryptPKhPhm_param_1];
	ld.param.u64 	%rd74, [_Z14kernel_decryptPKhPhm_param_0];
	ld.global.u8 	%rs285, [%rd3+13];
	ld.global.u8 	%rs286, [%rd3+9];
	st.global.u8 	[%rd3+13], %rs286;
	ld.global.u8 	%rs287, [%rd3+5];
	st.global.u8 	[%rd3+9], %rs287;
	ld.global.u8 	%rs288, [%rd3+1];
	st.global.u8 	[%rd3+5], %rs288;
	st.global.u8 	[%rd3+1], %rs285;
	ld.global.u8 	%rs289, [%rd3+2];
	ld.global.u8 	%rs290, [%rd3+10];
	st.global.u8 	[%rd3+2], %rs290;
	st.global.u8 	[%rd3+10], %rs289;
	ld.global.u8 	%rs291, [%rd3+6];
	ld.global.u8 	%rs292, [%rd3+14];
	st.global.u8 	[%rd3+6], %rs292;
	st.global.u8 	[%rd3+14], %rs291;
	ld.global.u8 	%rs293, [%rd3+3];
	ld.global.u8 	%rs294, [%rd3+7];
	st.global.u8 	[%rd3+3], %rs294;
	ld.global.u8 	%rs295, [%rd3+11];
	st.global.u8 	[%rd3+7], %rs295;
	ld.global.u8 	%rs296, [%rd3+15];
	st.global.u8 	[%rd3+11], %rs296;
	st.global.u8 	[%rd3+15], %rs293;
	ld.global.s8 	%rd57, [%rd3+12];
	cvta.to.global.u64 	%rd58, %rd74;
	add.s64 	%rd59, %rd58, %rd57;
	ld.global.u8 	%rs297, [%rd59];
	st.global.u8 	[%rd3+16], %rs297;
	cvt.u64.u16 	%rd60, %rs286;
	cvt.s64.s8 	%rd61, %rd60;
	add.s64 	%rd62, %rd58, %rd61;
	ld.global.u8 	%rs298, [%rd62];
	st.global.u8 	[%rd3+17], %rs298;
	cvt.u64.u16 	%rd63, %rs291;
	cvt.s64.s8 	%rd64, %rd63;
	add.s64 	%rd65, %rd58, %rd64;
	ld.global.u8 	%rs299, [%rd65];
	st.global.u8 	[%rd3+18], %rs299;
	cvt.u64.u16 	%rd66, %rs293;
	cvt.s64.s8 	%rd67, %rd66;
	add.s64 	%rd68, %rd58, %rd67;
	ld.global.u8 	%rs300, [%rd68];
	st.global.u8 	[%rd3+19], %rs300;
	add.u64 	%rd69, %SP, 256;
	add.u64 	%rd70, %SPL, 256;
	st.local.u64 	[%rd70], %rd77;
	mov.u64 	%rd71, $str;
	cvta.global.u64 	%rd72, %rd71;
	{ // callseq 0, 0
	.param .b64 param0;
	st.param.b64 	[param0], %rd72;
	.param .b64 param1;
	st.param.b64 	[param1], %rd69;
	.param .b32 retval0;
	call.uni (retval0), 
	vprintf, 
	(
	param0, 
	param1
	);
	ld.param.b32 	%r10, [retval0];
	} // callseq 0
	ret;

}


// ===== COMPILED SASS (sm_100) =====

	.target	sm_100

	.elftype	@"ET_EXEC"


//--------------------- .note.nv.tkinfo           --------------------------
	.section	.note.nv.tkinfo,"",@"SHT_NOTE"
	.sectionflags	@"SHF_NOTE_NV_TKINFO"
	.tkinfo
        /*0018*/ 	.word	0x00000002
        /*0030*/ 	.string	""
        /*0030*/ 	.string	"ptxas"
        /*0030*/ 	.string	"Cuda compilation tools, release 13.0, V13.0.88"
        /*0030*/ 	.string	"Build cuda_13.0.r13.0/compiler.36424714_0"
        /*0030*/ 	.string	"-arch sm_100 -m 64 "



//--------------------- .note.nv.cuinfo           --------------------------
	.section	.note.nv.cuinfo,"",@"SHT_NOTE"
	.sectionflags	@"SHF_NOTE_NV_CUINFO"
        /*0018*/ 	.short	0x0002
        /*001a*/ 	.short	0x0064
        /*001c*/ 	.short	0x0082
	.zero		2


//--------------------- .nv.info                  --------------------------
	.section	.nv.info,"",@"SHT_CUDA_INFO"
	.align	4


	//----- nvinfo : EIATTR_REGCOUNT
	.align		4
        /*0000*/ 	.byte	0x04, 0x2f
        /*0002*/ 	.short	(.L_6 - .L_5)
	.align		4
.L_5:
        /*0004*/ 	.word	index@(_Z14kernel_decryptPKhPhm)
        /*0008*/ 	.word	0x00000020


	//----- nvinfo : EIATTR_FRAME_SIZE
	.align		4
.L_6:
        /*000c*/ 	.byte	0x04, 0x11
        /*000e*/ 	.short	(.L_8 - .L_7)
	.align		4
.L_7:
        /*0010*/ 	.word	index@(_Z14kernel_decryptPKhPhm)
        /*0014*/ 	.word	0x00000108


	//----- nvinfo : EIATTR_MIN_STACK_SIZE
	.align		4
.L_8:
        /*0018*/ 	.byte	0x04, 0x12
        /*001a*/ 	.short	(.L_10 - .L_9)
	.align		4
.L_9:
        /*001c*/ 	.word	index@(_Z14kernel_decryptPKhPhm)
        /*0020*/ 	.word	0x00000108
.L_10:


//--------------------- .nv.compat                --------------------------
	.section	.nv.compat,"",@"SHT_CUDA_COMPAT_INFO"
	.align	4
        /*0000*/ 	.byte	0x02, 0x09, 0x00, 0x00, 0x02, 0x02, 0x01, 0x00, 0x02, 0x05, 0x05, 0x00, 0x03, 0x07, 0x01, 0x01
        /*0010*/ 	.byte	0x02, 0x03, 0x00, 0x00, 0x02, 0x06, 0x01, 0x00, 0x04, 0x0b, 0x08, 0x00, 0x09, 0x00, 0x00, 0x00
        /*0020*/ 	.byte	0x00, 0x00, 0x00, 0x00


//--------------------- .nv.info._Z14kernel_decryptPKhPhm --------------------------
	.section	.nv.info._Z14kernel_decryptPKhPhm,"",@"SHT_CUDA_INFO"
	.sectionflags	@""
	.align	4


	//----- nvinfo : EIATTR_CUDA_API_VERSION
	.align		4
        /*0000*/ 	.byte	0x04, 0x37
        /*0002*/ 	.short	(.L_12 - .L_11)
.L_11:
        /*0004*/ 	.word	0x00000082


	//----- nvinfo : EIATTR_KPARAM_INFO
	.align		4
.L_12:
        /*0008*/ 	.byte	0x04, 0x17
        /*000a*/ 	.short	(.L_14 - .L_13)
.L_13:
        /*000c*/ 	.word	0x00000000
        /*0010*/ 	.short	0x0002
        /*0012*/ 	.short	0x0010
        /*0014*/ 	.byte	0x00, 0xf0, 0x21, 0x00


	//----- nvinfo : EIATTR_KPARAM_INFO
	.align		4
.L_14:
        /*0018*/ 	.byte	0x04, 0x17
        /*001a*/ 	.short	(.L_16 - .L_15)
.L_15:
        /*001c*/ 	.word	0x00000000
        /*0020*/ 	.short	0x0001
        /*0022*/ 	.short	0x0008
        /*0024*/ 	.byte	0x00, 0xf5, 0x21, 0x00


	//----- nvinfo : EIATTR_KPARAM_INFO
	.align		4
.L_16:
        /*0028*/ 	.byte	0x04, 0x17
        /*002a*/ 	.short	(.L_18 - .L_17)
.L_17:
        /*002c*/ 	.word	0x00000000
        /*0030*/ 	.short	0x0000
        /*0032*/ 	.short	0x0000
        /*0034*/ 	.byte	0x00, 0xf5, 0x21, 0x00


	//----- nvinfo : EIATTR_SPARSE_MMA_MASK
	.align		4
.L_18:
        /*0038*/ 	.byte	0x03, 0x50
        /*003a*/ 	.short	0x0000


	//----- nvinfo : EIATTR_MAXREG_COUNT
	.align		4
        /*003c*/ 	.byte	0x03, 0x1b
        /*003e*/ 	.short	0x00ff


	//----- nvinfo : EIATTR_EXTERNS
	.align		4
        /*0040*/ 	.byte	0x04, 0x0f
        /*0042*/ 	.short	(.L_20 - .L_19)


	//   ....[0]....
	.align		4
.L_19:
        /*0044*/ 	.word	index@(vprintf)


	//----- nvinfo : EIATTR_MERCURY_ISA_VERSION
	.align		4
.L_20:
        /*0048*/ 	.byte	0x03, 0x5f
        /*004a*/ 	.short	0x0101


	//----- nvinfo : EIATTR_VRC_CTA_INIT_COUNT
	.align		4
        /*004c*/ 	.byte	0x02, 0x4a
	.zero		1
	.zero		1


	//----- nvinfo : EIATTR_SYSCALL_OFFSETS
	.align		4
        /*0050*/ 	.byte	0x04, 0x46
        /*0052*/ 	.short	(.L_22 - .L_21)


	//   ....[0]....
.L_21:
        /*0054*/ 	.word	0x00001bc0


	//----- nvinfo : EIATTR_EXIT_INSTR_OFFSETS
	.align		4
.L_22:
        /*0058*/ 	.byte	0x04, 0x1c
        /*005a*/ 	.short	(.L_24 - .L_23)


	//   ....[0]....
.L_23:
        /*005c*/ 	.word	0x00001bd0


	//----- nvinfo : EIATTR_CBANK_PARAM_SIZE
	.align		4
.L_24:
        /*0060*/ 	.byte	0x03, 0x19
        /*0062*/ 	.short	0x0018


	//----- nvinfo : EIATTR_PARAM_CBANK
	.align		4
        /*0064*/ 	.byte	0x04, 0x0a
        /*0066*/ 	.short	(.L_26 - .L_25)
	.align		4
.L_25:
        /*0068*/ 	.word	index@(.nv.constant0._Z14kernel_decryptPKhPhm)
        /*006c*/ 	.short	0x0380
        /*006e*/ 	.short	0x0018


	//----- nvinfo : EIATTR_SW_WAR
	.align		4
.L_26:
        /*0070*/ 	.byte	0x04, 0x36
        /*0072*/ 	.short	(.L_28 - .L_27)
.L_27:
        /*0074*/ 	.word	0x00000008
.L_28:


//--------------------- .nv.callgraph             --------------------------
	.section	.nv.callgraph,"",@"SHT_CUDA_CALLGRAPH"
	.align	4
	.sectionentsize	8
	.align		4
        /*0000*/ 	.word	0x00000000
	.align		4
        /*0004*/ 	.word	0xffffffff
	.align		4
        /*0008*/ 	.word	index@(_Z14kernel_decryptPKhPhm)
	.align		4
        /*000c*/ 	.word	index@(vprintf)
	.align		4
        /*0010*/ 	.word	0x00000000
	.align		4
        /*0014*/ 	.word	0xfffffffe
	.align		4
        /*0018*/ 	.word	0x00000000
	.align		4
        /*001c*/ 	.word	0xfffffffd
	.align		4
        /*0020*/ 	.word	0x00000000
	.align		4
        /*0024*/ 	.word	0xfffffffc


//--------------------- .nv.constant4             --------------------------
	.section	.nv.constant4,"a",@progbits
	.align	8
	.align		8
.nv.constant4:
        /*0000*/ 	.dword	vprintf
	.align		8
        /*0008*/ 	.dword	AES_inverse_Sbox
	.align		8
        /*0010*/ 	.dword	const_mat
	.align		8
        /*0018*/ 	.dword	key
	.align		8
        /*0020*/ 	.dword	iv
	.align		8
        /*0028*/ 	.dword	$str


//--------------------- .text._Z14kernel_decryptPKhPhm --------------------------
	.section	.text._Z14kernel_decryptPKhPhm,"ax",@progbits
	.align	128
        .global         _Z14kernel_decryptPKhPhm
        .type           _Z14kernel_decryptPKhPhm,@function
        .size           _Z14kernel_decryptPKhPhm,(.L_x_7 - _Z14kernel_decryptPKhPhm)
        .other          _Z14kernel_decryptPKhPhm,@"STO_CUDA_ENTRY STV_DEFAULT"
_Z14kernel_decryptPKhPhm:
.text._Z14kernel_decryptPKhPhm:
[----:B------:R-:W0:Y:S02]  /*0000*/  LDC R1, c[0x0][0x37c] ;  /* 0x0000df00ff017b82 */ /* 0x000e240000000800 */
[----:B0-----:R-:W-:Y:S01]  /*0010*/  VIADD R1, R1, 0xfffffef8 ;  /* 0xfffffef801017836 */ /* 0x001fe20000000000 */
[----:B------:R-:W0:Y:S01]  /*0020*/  LDCU.64 UR32, c[0x0][0x358] ;  /* 0x00006b00ff2077ac */ /* 0x000e220008000a00 */
[----:B------:R-:W1:Y:S01]  /*0030*/  LDCU UR37, c[0x0][0x2fc] ;  /* 0x00005f80ff2577ac */ /* 0x000e620008000800 */
[----:B------:R-:W2:Y:S01]  /*0040*/  LDCU.64 UR10, c[0x4][0x8] ;  /* 0x01000100ff0a77ac */ /* 0x000ea20008000a00 */
[----:B------:R-:W3:Y:S01]  /*0050*/  LDCU.64 UR8, c[0x4][0x18] ;  /* 0x01000300ff0877ac */ /* 0x000ee20008000a00 */
[----:B------:R-:W4:Y:S01]  /*0060*/  LDCU.64 UR12, c[0x4][0x10] ;  /* 0x01000200ff0c77ac */ /* 0x000f220008000a00 */
[----:B------:R-:W-:-:S05]  /*0070*/  UMOV UR5, 0x8 ;  /* 0x0000000800057882 */ /* 0x000fca0000000000 */
.L_x_2:
[----:B------:R-:W-:-:S04]  /*0080*/  ULEA UR4, UR5, 0xfffffffc, 0x2 ;  /* 0xfffffffc05047891 */ /* 0x000fc8000f8e10ff */
[----:B---3--:R-:W-:-:S04]  /*0090*/  UIADD3 UR4, UP0, UPT, UR4, UR8, URZ ;  /* 0x0000000804047290 */ /* 0x008fc8000ff1e0ff */
[----:B------:R-:W-:Y:S02]  /*00a0*/  UIADD3.X UR6, UPT, UPT, URZ, UR9, URZ, UP0, !UPT ;  /* 0x00000009ff067290 */ /* 0x000fe400087fe4ff */
[----:B0-----:R-:W-:-:S04]  /*00b0*/  IMAD.U32 R2, RZ, RZ, UR4 ;  /* 0x00000004ff027e24 */ /* 0x001fc8000f8e00ff */
[----:B------:R-:W-:-:S05]  /*00c0*/  IMAD.U32 R3, RZ, RZ, UR6 ;  /* 0x00000006ff037e24 */ /* 0x000fca000f8e00ff */
[----:B0-----:R0:W5:Y:S04]  /*00d0*/  LDG.E.U8 R14, desc[UR32][R2.64] ;  /* 0x00000020020e7981 */ /* 0x001168000c1e1100 */
[----:B------:R0:W5:Y:S04]  /*00e0*/  LDG.E.U8 R6, desc[UR32][R2.64+0x1] ;  /* 0x0000012002067981 */ /* 0x000168000c1e1100 */
[----:B------:R0:W5:Y:S04]  /*00f0*/  LDG.E.U8 R8, desc[UR32][R2.64+0x2] ;  /* 0x0000022002087981 */ /* 0x000168000c1e1100 */
[----:B------:R0:W5:Y:S01]  /*0100*/  LDG.E.U8 R0, desc[UR32][R2.64+0x3] ;  /* 0x0000032002007981 */ /* 0x000162000c1e1100 */
[----:B------:R-:W-:-:S04]  /*0110*/  ULOP3.LUT UR4, UR5, 0x6, URZ, 0xc0, !UPT ;  /* 0x0000000605047892 */ /* 0x000fc8000f8ec0ff */
[----:B------:R-:W-:-:S09]  /*0120*/  UISETP.NE.AND UP0, UPT, UR4, 0x4, UPT ;  /* 0x000000040400788c */ /* 0x000fd2000bf05270 */
[----:B0-----:R-:W-:Y:S05]  /*0130*/  BRA.U !UP0, `(.L_x_0) ;  /* 0x0000000108687547 */ /* 0x001fea000b800000 */
[----:B------:R-:W-:-:S09]  /*0140*/  UISETP.NE.AND UP0, UPT, UR4, URZ, UPT ;  /* 0x000000ff0400728c */ /* 0x000fd2000bf05270 */
[----:B------:R-:W-:Y:S05]  /*0150*/  BRA.U UP0, `(.L_x_1) ;  /* 0x0000000100a07547 */ /* 0x000fea000b800000 */
[----:B----4-:R-:W-:Y:S01]  /*0160*/  ULEA.HI UR4, UP0, UR5, UR12, URZ, 0x1d ;  /* 0x0000000c05047291 */ /* 0x010fe2000f81e8ff */
[----:B-----5:R-:W-:Y:S02]  /*0170*/  LOP3.LUT R4, R6, 0xff, RZ, 0xc0, !PT ;  /* 0x000000ff06047812 */ /* 0x020fe400078ec0ff */
[----:B------:R-:W-:Y:S01]  /*0180*/  LOP3.LUT R6, R8, 0xff, RZ, 0xc0, !PT ;  /* 0x000000ff08067812 */ /* 0x000fe200078ec0ff */
[----:B------:R-:W-:Y:S01]  /*0190*/  UIADD3.X UR6, UPT, UPT, URZ, UR13, URZ, UP0, !UPT ;  /* 0x0000000dff067290 */ /* 0x000fe200087fe4ff */
[----:B--2---:R-:W-:Y:S01]  /*01a0*/  IADD3 R4, P0, PT, R4, UR10, RZ ;  /* 0x0000000a04047c10 */ /* 0x004fe2000ff1e0ff */
[----:B------:R-:W-:Y:S01]  /*01b0*/  IMAD.U32 R12, RZ, RZ, UR4 ;  /* 0x00000004ff0c7e24 */ /* 0x000fe2000f8e00ff */
[----:B------:R-:W-:Y:S02]  /*01c0*/  LOP3.LUT R0, R0, 0xff, RZ, 0xc0, !PT ;  /* 0x000000ff00007812 */ /* 0x000fe400078ec0ff */
[----:B------:R-:W-:Y:S01]  /*01d0*/  LOP3.LUT R10, R14, 0xff, RZ, 0xc0, !PT ;  /* 0x000000ff0e0a7812 */ /* 0x000fe200078ec0ff */
[----:B------:R-:W-:-:S02]  /*01e0*/  IMAD.U32 R13, RZ, RZ, UR6 ;  /* 0x00000006ff0d7e24 */ /* 0x000fc4000f8e00ff */
[----:B------:R-:W-:Y:S01]  /*01f0*/  IMAD.X R5, RZ, RZ, UR11, P0 ;  /* 0x0000000bff057e24 */ /* 0x000fe200080e06ff */
[----:B------:R-:W-:Y:S02]  /*0200*/  IADD3 R6, P0, PT, R6, UR10, RZ ;  /* 0x0000000a06067c10 */ /* 0x000fe4000ff1e0ff */
[----:B------:R-:W-:Y:S01]  /*0210*/  IADD3 R8, P1, PT, R0, UR10, RZ ;  /* 0x0000000a00087c10 */ /* 0x000fe2000ff3e0ff */
[----:B------:R-:W2:Y:S01]  /*0220*/  LDG.E.U8.CONSTANT R13, desc[UR32][R12.64] ;  /* 0x000000200c0d7981 */ /* 0x000ea2000c1e9100 */
[----:B------:R-:W-:-:S03]  /*0230*/  IADD3 R10, P2, PT, R10, UR10, RZ ;  /* 0x0000000a0a0a7c10 */ /* 0x000fc6000ff5e0ff */
[----:B------:R-:W2:Y:S01]  /*0240*/  LDG.E.U8 R4, desc[UR32][R4.64] ;  /* 0x0000002004047981 */ /* 0x000ea2000c1e1100 */
[----:B------:R-:W-:Y:S02]  /*0250*/  IMAD.X R7, RZ, RZ, UR11, P0 ;  /* 0x0000000bff077e24 */ /* 0x000fe400080e06ff */
[----:B------:R-:W-:Y:S02]  /*0260*/  IMAD.X R9, RZ, RZ, UR11, P1 ;  /* 0x0000000bff097e24 */ /* 0x000fe400088e06ff */
[----:B------:R-:W-:Y:S01]  /*0270*/  IMAD.X R11, RZ, RZ, UR11, P2 ;  /* 0x0000000bff0b7e24 */ /* 0x000fe200090e06ff */
[----:B------:R0:W5:Y:S04]  /*0280*/  LDG.E.U8 R6, desc[UR32][R6.64] ;  /* 0x0000002006067981 */ /* 0x000168000c1e1100 */
[----:B------:R0:W5:Y:S04]  /*0290*/  LDG.E.U8 R8, desc[UR32][R8.64] ;  /* 0x0000002008087981 */ /* 0x000168000c1e1100 */
[----:B------:R0:W5:Y:S01]  /*02a0*/  LDG.E.U8 R0, desc[UR32][R10.64] ;  /* 0x000000200a007981 */ /* 0x000162000c1e1100 */
[----:B--2---:R-:W-:-:S04]  /*02b0*/  LOP3.LUT R4, R13, R4, RZ, 0x3c, !PT ;  /* 0x000000040d047212 */ /* 0x004fc800078e3cff */
[----:B------:R-:W-:Y:S01]  /*02c0*/  PRMT R14, R4, 0x7610, R14 ;  /* 0x00007610040e7816 */ /* 0x000fe2000000000e */
[----:B0-----:R-:W-:Y:S06]  /*02d0*/  BRA `(.L_x_1) ;  /* 0x0000000000407947 */ /* 0x001fec0003800000 */
.L_x_0:
[----:B-----5:R-:W-:Y:S02]  /*02e0*/  LOP3.LUT R4, R14, 0xff, RZ, 0xc0, !PT ;  /* 0x000000ff0e047812 */ /* 0x020fe400078ec0ff */
[----:B------:R-:W-:Y:S02]  /*02f0*/  LOP3.LUT R6, R6, 0xff, RZ, 0xc0, !PT ;  /* 0x000000ff06067812 */ /* 0x000fe400078ec0ff */
[----:B--2---:R-:W-:Y:S02]  /*0300*/  IADD3 R4, P2, PT, R4, UR10, RZ ;  /* 0x0000000a04047c10 */ /* 0x004fe4000ff5e0ff */
[----:B------:R-:W-:Y:S02]  /*0310*/  LOP3.LUT R8, R8, 0xff, RZ, 0xc0, !PT ;  /* 0x000000ff08087812 */ /* 0x000fe400078ec0ff */
[----:B------:R-:W-:Y:S01]  /*0320*/  LOP3.LUT R0, R0, 0xff, RZ, 0xc0, !PT ;  /* 0x000000ff00007812 */ /* 0x000fe200078ec0ff */
[----:B------:R-:W-:Y:S01]  /*0330*/  IMAD.X R5, RZ, RZ, UR11, P2 ;  /* 0x0000000bff057e24 */ /* 0x000fe200090e06ff */
[----:B------:R-:W-:-:S02]  /*0340*/  IADD3 R6, P1, PT, R6, UR10, RZ ;  /* 0x0000000a06067c10 */ /* 0x000fc4000ff3e0ff */
[----:B------:R-:W-:Y:S02]  /*0350*/  IADD3 R8, P0, PT, R8, UR10, RZ ;  /* 0x0000000a08087c10 */ /* 0x000fe4000ff1e0ff */
[----:B------:R-:W-:Y:S01]  /*0360*/  IADD3 R10, P2, PT, R0, UR10, RZ ;  /* 0x0000000a000a7c10 */ /* 0x000fe2000ff5e0ff */
[----:B------:R-:W-:Y:S01]  /*0370*/  IMAD.X R7, RZ, RZ, UR11, P1 ;  /* 0x0000000bff077e24 */ /* 0x000fe200088e06ff */
[----:B------:R0:W5:Y:S01]  /*0380*/  LDG.E.U8 R14, desc[UR32][R4.64] ;  /* 0x00000020040e7981 */ /* 0x000162000c1e1100 */
[----:B------:R-:W-:Y:S02]  /*0390*/  IMAD.X R9, RZ, RZ, UR11, P0 ;  /* 0x0000000bff097e24 */ /* 0x000fe400080e06ff */
[----:B------:R-:W-:Y:S01]  /*03a0*/  IMAD.X R11, RZ, RZ, UR11, P2 ;  /* 0x0000000bff0b7e24 */ /* 0x000fe200090e06ff */
[----:B------:R0:W5:Y:S04]  /*03b0*/  LDG.E.U8 R6, desc[UR32][R6.64] ;  /* 0x0000002006067981 */ /* 0x000168000c1e1100 */
[----:B------:R0:W5:Y:S04]  /*03c0*/  LDG.E.U8 R8, desc[UR32][R8.64] ;  /* 0x0000002008087981 */ /* 0x000168000c1e1100 */
[----:B------:R0:W5:Y:S02]  /*03d0*/  LDG.E.U8 R0, desc[UR32][R10.64] ;  /* 0x000000200a007981 */ /* 0x000164000c1e1100 */
.L_x_1:
[----:B0-----:R-:W3:Y:S04]  /*03e0*/  LDG.E.U8 R5, desc[UR32][R2.64+-0x1c] ;  /* 0xffffe42002057981 */ /* 0x001ee8000c1e1100 */
[----:B------:R-:W2:Y:S04]  /*03f0*/  LDG.E.U8 R7, desc[UR32][R2.64+-0x1b] ;  /* 0xffffe52002077981 */ /* 0x000ea8000c1e1100 */
[----:B------:R-:W4:Y:S04]  /*0400*/  LDG.E.U8 R9, desc[UR32][R2.64+-0x1a] ;  /* 0xffffe62002097981 */ /* 0x000f28000c1e1100 */
[----:B------:R-:W4:Y:S04]  /*0410*/  LDG.E.U8 R11, desc[UR32][R2.64+-0x19] ;  /* 0xffffe720020b7981 */ /* 0x000f28000c1e1100 */
[----:B------:R-:W4:Y:S04]  /*0420*/  LDG.E.U8 R4, desc[UR32][R2.64+-0x18] ;  /* 0xffffe82002047981 */ /* 0x000f28000c1e1100 */
[----:B------:R-:W4:Y:S04]  /*0430*/  LDG.E.U8 R10, desc[UR32][R2.64+-0x17] ;  /* 0xffffe920020a7981 */ /* 0x000f28000c1e1100 */
[----:B------:R-:W4:Y:S04]  /*0440*/  LDG.E.U8 R12, desc[UR32][R2.64+-0x16] ;  /* 0xffffea20020c7981 */ /* 0x000f28000c1e1100 */
[----:B------:R-:W4:Y:S01]  /*0450*/  LDG.E.U8 R16, desc[UR32][R2.64+-0x15] ;  /* 0xffffeb2002107981 */ /* 0x000f22000c1e1100 */
[----:B------:R-:W-:-:S04]  /*0460*/  UIADD3 UR5, UPT, UPT, UR5, 0x2, URZ ;  /* 0x0000000205057890 */ /* 0x000fc8000fffe0ff */
[----:B------:R-:W-:Y:S01]  /*0470*/  UISETP.NE.AND UP0, UPT, UR5, 0x3c, UPT ;  /* 0x0000003c0500788c */ /* 0x000fe2000bf05270 */
[----:B---3-5:R-:W-:Y:S02]  /*0480*/  LOP3.LUT R5, R5, R14, RZ, 0x3c, !PT ;  /* 0x0000000e05057212 */ /* 0x028fe400078e3cff */
[----:B--2---:R-:W-:Y:S02]  /*0490*/  LOP3.LUT R7, R7, R6, RZ, 0x3c, !PT ;  /* 0x0000000607077212 */ /* 0x004fe400078e3cff */
[----:B----4-:R-:W-:Y:S02]  /*04a0*/  LOP3.LUT R9, R9, R8, RZ, 0x3c, !PT ;  /* 0x0000000809097212 */ /* 0x010fe400078e3cff */
[----:B------:R-:W-:Y:S02]  /*04b0*/  LOP3.LUT R11, R11, R0, RZ, 0x3c, !PT ;  /* 0x000000000b0b7212 */ /* 0x000fe400078e3cff */
[----:B------:R-:W-:Y:S02]  /*04c0*/  LOP3.LUT R13, R4, R5, RZ, 0x3c, !PT ;  /* 0x00000005040d7212 */ /* 0x000fe400078e3cff */
[----:B------:R-:W-:-:S02]  /*04d0*/  LOP3.LUT R15, R10, R7, RZ, 0x3c, !PT ;  /* 0x000000070a0f7212 */ /* 0x000fc400078e3cff */
[----:B------:R-:W-:Y:S02]  /*04e0*/  LOP3.LUT R17, R12, R9, RZ, 0x3c, !PT ;  /* 0x000000090c117212 */ /* 0x000fe400078e3cff */
[----:B------:R-:W-:Y:S01]  /*04f0*/  LOP3.LUT R19, R16, R11, RZ, 0x3c, !PT ;  /* 0x0000000b10137212 */ /* 0x000fe200078e3cff */
[----:B------:R0:W-:Y:S04]  /*0500*/  STG.E.U8 desc[UR32][R2.64+0x4], R5 ;  /* 0x0000040502007986 */ /* 0x0001e8000c101120 */
[----:B------:R0:W-:Y:S04]  /*0510*/  STG.E.U8 desc[UR32][R2.64+0x8], R13 ;  /* 0x0000080d02007986 */ /* 0x0001e8000c101120 */
[----:B------:R0:W-:Y:S04]  /*0520*/  STG.E.U8 desc[UR32][R2.64+0x5], R7 ;  /* 0x0000050702007986 */ /* 0x0001e8000c101120 */
[----:B------:R0:W-:Y:S04]  /*0530*/  STG.E.U8 desc[UR32][R2.64+0x9], R15 ;  /* 0x0000090f02007986 */ /* 0x0001e8000c101120 */
[----:B------:R0:W-:Y:S04]  /*0540*/  STG.E.U8 desc[UR32][R2.64+0x6], R9 ;  /* 0x0000060902007986 */ /* 0x0001e8000c101120 */
[----:B------:R0:W-:Y:S04]  /*0550*/  STG.E.U8 desc[UR32][R2.64+0xa], R17 ;  /* 0x00000a1102007986 */ /* 0x0001e8000c101120 */
[----:B------:R0:W-:Y:S04]  /*0560*/  STG.E.U8 desc[UR32][R2.64+0x7], R11 ;  /* 0x0000070b02007986 */ /* 0x0001e8000c101120 */
[----:B------:R0:W-:Y:S01]  /*0570*/  STG.E.U8 desc[UR32][R2.64+0xb], R19 ;  /* 0x00000b1302007986 */ /* 0x0001e2000c101120 */
[----:B------:R-:W-:Y:S05]  /*0580*/  BRA.U UP0, `(.L_x_2) ;  /* 0xfffffff900bc7547 */ /* 0x000fea000b83ffff */
[----:B------:R-:W0:Y:S02]  /*0590*/  LDC.64 R26, c[0x4][0x20] ;  /* 0x01000800ff1a7b82 */ /* 0x000e240000000a00 */
[----:B0-----:R-:W2:Y:S04]  /*05a0*/  LDG.E.U8 R2, desc[UR32][R26.64+0x1] ;  /* 0x000001201a027981 */ /* 0x001ea8000c1e1100 */
[----:B------:R-:W3:Y:S04]  /*05b0*/  LDG.E.U8 R4, desc[UR32][R26.64+0x2] ;  /* 0x000002201a047981 */ /* 0x000ee8000c1e1100 */
[----:B------:R-:W4:Y:S04]  /*05c0*/  LDG.E.U8 R6, desc[UR32][R26.64+0x3] ;  /* 0x000003201a067981 */ /* 0x000f28000c1e1100 */
[----:B------:R-:W5:Y:S04]  /*05d0*/  LDG.E.U8 R8, desc[UR32][R26.64+0x4] ;  /* 0x000004201a087981 */ /* 0x000f68000c1e1100 */
        /* <DEDUP_REMOVED lines=12> */
[----:B--2---:R-:W-:Y:S04]  /*06a0*/  STL.U8 [R1+0xf1], R2 ;  /* 0x0000f10201007387 */ /* 0x004fe80000100000 */
[----:B---3--:R-:W-:Y:S04]  /*06b0*/  STL.U8 [R1+0xf2], R4 ;  /* 0x0000f20401007387 */ /* 0x008fe80000100000 */
[----:B----4-:R-:W-:Y:S04]  /*06c0*/  STL.U8 [R1+0xf3], R6 ;  /* 0x0000f30601007387 */ /* 0x010fe80000100000 */
[----:B-----5:R-:W-:Y:S04]  /*06d0*/  STL.U8 [R1+0xf4], R8 ;  /* 0x0000f40801007387 */ /* 0x020fe80000100000 */
[----:B------:R-:W-:Y:S04]  /*06e0*/  STL.U8 [R1+0xf5], R10 ;  /* 0x0000f50a01007387 */ /* 0x000fe80000100000 */
        /* <DEDUP_REMOVED lines=10> */
[----:B------:R0:W-:Y:S02]  /*0790*/  STL.U8 [R1+0xf0], R0 ;  /* 0x0000f00001007387 */ /* 0x0001e40000100000 */
[----:B0-----:R-:W-:-:S07]  /*07a0*/  IMAD.MOV.U32 R0, RZ, RZ, 0xd ;  /* 0x0000000dff007424 */ /* 0x001fce00078e00ff */
.L_x_4:
[----:B--2---:R-:W0:Y:S01]  /*07b0*/  LDC.64 R2, c[0x0][0x388] ;  /* 0x0000e200ff027b82 */ /* 0x004e220000000a00 */
[----:B------:R-:W2:Y:S07]  /*07c0*/  LDCU.64 UR34, c[0x0][0x388] ;  /* 0x00007100ff2277ac */ /* 0x000eae0008000a00 */
[----:B------:R-:W3:Y:S01]  /*07d0*/  LDC.64 R4, c[0x0][0x380] ;  /* 0x0000e000ff047b82 */ /* 0x000ee20000000a00 */
[----:B0-----:R-:W4:Y:S04]  /*07e0*/  LDG.E.U8 R12, desc[UR32][R2.64+0xc] ;  /* 0x00000c20020c7981 */ /* 0x001f28000c1e1100 */
[----:B------:R-:W5:Y:S04]  /*07f0*/  LDG.E.U8 R19, desc[UR32][R2.64+0x9] ;  /* 0x0000092002137981 */ /* 0x000f68000c1e1100 */
[----:B------:R-:W2:Y:S04]  /*0800*/  LDG.E.U8 R13, desc[UR32][R2.64+0x5] ;  /* 0x00000520020d7981 */ /* 0x000ea8000c1e1100 */
        /* <DEDUP_REMOVED lines=9> */
[----:B------:R-:W2:Y:S01]  /*08a0*/  LDG.E.U8 R15, desc[UR32][R2.64+0x3] ;  /* 0x00000320020f7981 */ /* 0x000ea2000c1e1100 */
[----:B----4-:R-:W-:-:S04]  /*08b0*/  PRMT R7, R12, 0x8880, RZ ;  /* 0x000088800c077816 */ /* 0x010fc800000000ff */
[C---:B---3--:R-:W-:Y:S01]  /*08c0*/  IADD3 R6, P0, PT, R7.reuse, R4, RZ ;  /* 0x0000000407067210 */ /* 0x048fe20007f1e0ff */
[----:B-----5:R-:W-:Y:S03]  /*08d0*/  STG.E.U8 desc[UR32][R2.64+0xd], R19 ;  /* 0x00000d1302007986 */ /* 0x020fe6000c101120 */
[----:B------:R-:W-:Y:S01]  /*08e0*/  LEA.HI.X.SX32 R7, R7, R5, 0x1, P0 ;  /* 0x0000000507077211 */ /* 0x000fe200000f0eff */
[----:B--2---:R-:W-:Y:S04]  /*08f0*/  STG.E.U8 desc[UR32][R2.64+0x9], R13 ;  /* 0x0000090d02007986 */ /* 0x004fe8000c101120 */
[----:B------:R-:W-:Y:S04]  /*0900*/  STG.E.U8 desc[UR32][R2.64+0x5], R29 ;  /* 0x0000051d02007986 */ /* 0x000fe8000c101120 */
        /* <DEDUP_REMOVED lines=9> */
[----:B------:R-:W2:Y:S01]  /*09a0*/  LDG.E.U8 R7, desc[UR32][R6.64] ;  /* 0x0000002006077981 */ /* 0x000ea2000c1e1100 */
[----:B------:R-:W-:-:S04]  /*09b0*/  PRMT R9, R19, 0x8880, RZ ;  /* 0x0000888013097816 */ /* 0x000fc800000000ff */
[----:B------:R-:W-:-:S04]  /*09c0*/  IADD3 R8, P0, PT, R9, R4, RZ ;  /* 0x0000000409087210 */ /* 0x000fc80007f1e0ff */
[----:B------:R-:W-:Y:S02]  /*09d0*/  LEA.HI.X.SX32 R9, R9, R5, 0x1, P0 ;  /* 0x0000000509097211 */ /* 0x000fe400000f0eff */
[----:B------:R-:W-:Y:S01]  /*09e0*/  PRMT R11, R17, 0x8880, RZ ;  /* 0x00008880110b7816 */ /* 0x000fe200000000ff */
[----:B--2---:R0:W-:Y:S04]  /*09f0*/  STG.E.U8 desc[UR32][R2.64+0x10], R7 ;  /* 0x0000100702007986 */ /* 0x0041e8000c101120 */
[----:B------:R-:W2:Y:S01]  /*0a00*/  LDG.E.U8 R8, desc[UR32][R8.64] ;  /* 0x0000002008087981 */ /* 0x000ea2000c1e1100 */
[----:B------:R-:W-:-:S04]  /*0a10*/  IADD3 R10, P0, PT, R11, R4, RZ ;  /* 0x000000040b0a7210 */ /* 0x000fc80007f1e0ff */
[----:B------:R-:W-:Y:S02]  /*0a20*/  LEA.HI.X.SX32 R11, R11, R5, 0x1, P0 ;  /* 0x000000050b0b7211 */ /* 0x000fe400000f0eff */
[----:B------:R-:W-:Y:S02]  /*0a30*/  PRMT R20, R15, 0x8880, RZ ;  /* 0x000088800f147816 */ /* 0x000fe400000000ff */
[----:B------:R-:W-:-:S03]  /*0a40*/  LOP3.LUT R6, R0, 0xff, RZ, 0xc0, !PT ;  /* 0x000000ff00067812 */ /* 0x000fc600078ec0ff */
[----:B0-----:R-:W-:Y:S01]  /*0a50*/  IMAD.MOV.U32 R7, RZ, RZ, R20 ;  /* 0x000000ffff077224 */ /* 0x001fe200078e0014 */
[----:B--2---:R0:W-:Y:S04]  /*0a60*/  STG.E.U8 desc[UR32][R2.64+0x11], R8 ;  /* 0x0000110802007986 */ /* 0x0041e8000c101120 */
[----:B------:R-:W2:Y:S01]  /*0a70*/  LDG.E.U8 R22, desc[UR32][R10.64] ;  /* 0x000000200a167981 */ /* 0x000ea2000c1e1100 */
[----:B------:R-:W-:Y:S01]  /*0a80*/  IMAD R6, R6, 0x10, R1 ;  /* 0x0000001006067824 */ /* 0x000fe200078e0201 */
[----:B------:R-:W-:-:S04]  /*0a90*/  IADD3 R4, P0, PT, R7, R4, RZ ;  /* 0x0000000407047210 */ /* 0x000fc80007f1e0ff */
[----:B------:R-:W3:Y:S01]  /*0aa0*/  LDL.U8 R9, [R6+0x1] ;  /* 0x0000010006097983 */ /* 0x000ee20000100000 */
[----:B------:R-:W-:-:S03]  /*0ab0*/  LEA.HI.X.SX32 R5, R7, R5, 0x1, P0 ;  /* 0x0000000507057211 */ /* 0x000fc600000f0eff */
[----:B------:R-:W4:Y:S04]  /*0ac0*/  LDL.U8 R28, [R6+0x2] ;  /* 0x00000200061c7983 */ /* 0x000f280000100000 */
[----:B------:R-:W5:Y:S04]  /*0ad0*/  LDL.U8 R11, [R6+0x3] ;  /* 0x00000300060b7983 */ /* 0x000f680000100000 */
[----:B------:R-:W5:Y:S04]  /*0ae0*/  LDL.U8 R20, [R6+0x5] ;  /* 0x0000050006147983 */ /* 0x000f680000100000 */
[----:B------:R-:W5:Y:S04]  /*0af0*/  LDL.U8 R10, [R6+0x6] ;  /* 0x00000600060a7983 */ /* 0x000f680000100000 */
[----:B------:R-:W5:Y:S04]  /*0b00*/  LDG.E.U8 R7, desc[UR32][R2.64] ;  /* 0x0000002002077981 */ /* 0x000f68000c1e1100 */
[----:B0-----:R-:W5:Y:S04]  /*0b10*/  LDL.U8 R8, [R6] ;  /* 0x0000000006087983 */ /* 0x001f680000100000 */
[----:B--2---:R-:W-:Y:S04]  /*0b20*/  STG.E.U8 desc[UR32][R2.64+0x12], R22 ;  /* 0x0000121602007986 */ /* 0x004fe8000c101120 */
[----:B------:R-:W2:Y:S01]  /*0b30*/  LDG.E.U8 R24, desc[UR32][R4.64] ;  /* 0x0000002004187981 */ /* 0x000ea2000c1e1100 */
[----:B---3--:R-:W-:-:S03]  /*0b40*/  LOP3.LUT R26, R18, R9, RZ, 0x3c, !PT ;  /* 0x00000009121a7212 */ /* 0x008fc600078e3cff */
[----:B------:R-:W3:Y:S01]  /*0b50*/  LDG.E.U8 R9, desc[UR32][R2.64+0x4] ;  /* 0x0000042002097981 */ /* 0x000ee2000c1e1100 */
[----:B----4-:R-:W-:-:S03]  /*0b60*/  LOP3.LUT R28, R16, R28, RZ, 0x3c, !PT ;  /* 0x0000001c101c7212 */ /* 0x010fc600078e3cff */
[----:B------:R0:W-:Y:S01]  /*0b70*/  STG.E.U8 desc[UR32][R2.64+0x1], R26 ;  /* 0x0000011a02007986 */ /* 0x0001e2000c101120 */
[----:B-----5:R-:W-:-:S03]  /*0b80*/  LOP3.LUT R11, R14, R11, RZ, 0x3c, !PT ;  /* 0x0000000b0e0b7212 */ /* 0x020fc600078e3cff */
[----:B------:R-:W4:Y:S01]  /*0b90*/  LDG.E.U8 R18, desc[UR32][R2.64+0x8] ;  /* 0x0000082002127981 */ /* 0x000f22000c1e1100 */
[----:B------:R-:W-:-:S03]  /*0ba0*/  LOP3.LUT R29, R29, R20, RZ, 0x3c, !PT ;  /* 0x000000141d1d7212 */ /* 0x000fc600078e3cff */
[----:B------:R-:W3:Y:S01]  /*0bb0*/  LDL.U8 R20, [R6+0x4] ;  /* 0x0000040006147983 */ /* 0x000ee20000100000 */
[----:B------:R-:W-:-:S03]  /*0bc0*/  LOP3.LUT R25, R25, R10, RZ, 0x3c, !PT ;  /* 0x0000000a19197212 */ /* 0x000fc600078e3cff */
[----:B------:R-:W5:Y:S04]  /*0bd0*/  LDL.U8 R4, [R6+0x7] ;  /* 0x0000070006047983 */ /* 0x000f680000100000 */
[----:B------:R-:W4:Y:S01]  /*0be0*/  LDL.U8 R5, [R6+0x8] ;  /* 0x0000080006057983 */ /* 0x000f220000100000 */
[----:B0-----:R-:W-:-:S03]  /*0bf0*/  LOP3.LUT R26, R7, R8, RZ, 0x3c, !PT ;  /* 0x00000008071a7212 */ /* 0x001fc600078e3cff */
[----:B------:R-:W4:Y:S04]  /*0c00*/  LDL.U8 R16, [R6+0x9] ;  /* 0x0000090006107983 */ /* 0x000f280000100000 */
[----:B------:R-:W4:Y:S04]  /*0c10*/  LDL.U8 R14, [R6+0xa] ;  /* 0x00000a00060e7983 */ /* 0x000f280000100000 */
[----:B------:R-:W4:Y:S04]  /*0c20*/  LDL.U8 R22, [R6+0xb] ;  /* 0x00000b0006167983 */ /* 0x000f280000100000 */
[----:B------:R-:W4:Y:S04]  /*0c30*/  LDL.U8 R7, [R6+0xc] ;  /* 0x00000c0006077983 */ /* 0x000f280000100000 */
[----:B------:R-:W4:Y:S04]  /*0c40*/  LDL.U8 R10, [R6+0xd] ;  /* 0x00000d00060a7983 */ /* 0x000f280000100000 */
[----:B------:R-:W4:Y:S04]  /*0c50*/  LDL.U8 R8, [R6+0xe] ;  /* 0x00000e0006087983 */ /* 0x000f280000100000 */
[----:B--2---:R0:W-:Y:S04]  /*0c60*/  STG.E.U8 desc[UR32][R2.64+0x13], R24 ;  /* 0x0000131802007986 */ /* 0x0041e8000c101120 */
[----:B0-----:R-:W2:Y:S01]  /*0c70*/  LDL.U8 R24, [R6+0xf] ;  /* 0x00000f0006187983 */ /* 0x001ea20000100000 */
[----:B---3--:R-:W-:-:S02]  /*0c80*/  LOP3.LUT R9, R9, R20, RZ, 0x3c, !PT ;  /* 0x0000001409097212 */ /* 0x008fc400078e3cff */
[----:B-----5:R-:W-:Y:S02]  /*0c90*/  LOP3.LUT R23, R23, R4, RZ, 0x3c, !PT ;  /* 0x0000000417177212 */ /* 0x020fe400078e3cff */
[----:B----4-:R-:W-:Y:S02]  /*0ca0*/  LOP3.LUT R5, R18, R5, RZ, 0x3c, !PT ;  /* 0x0000000512057212 */ /* 0x010fe400078e3cff */
[----:B------:R-:W-:Y:S02]  /*0cb0*/  LOP3.LUT R13, R13, R16, RZ, 0x3c, !PT ;  /* 0x000000100d0d7212 */ /* 0x000fe400078e3cff */
        /* <DEDUP_REMOVED lines=19> */
[----:B------:R-:W-:-:S02]  /*0df0*/  PRMT R4, RZ, 0x7610, R4 ;  /* 0x00007610ff047816 */ /* 0x000fc40000000004 */
[----:B--2---:R-:W-:-:S05]  /*0e00*/  LOP3.LUT R15, R15, R24, RZ, 0x3c, !PT ;  /* 0x000000180f0f7212 */ /* 0x004fca00078e3cff */
[----:B------:R0:W-:Y:S02]  /*0e10*/  STG.E.U8 desc[UR32][R2.64+0xf], R15 ;  /* 0x00000f0f02007986 */ /* 0x0001e4000c101120 */
.L_x_3:
[----:B0-2---:R-:W-:-:S05]  /*0e20*/  IMAD.SHL.U32 R2, R4, 0x4, RZ ;  /* 0x0000000404027824 */ /* 0x005fca00078e00ff */
[----:B------:R-:W-:-:S04]  /*0e30*/  LOP3.LUT R2, R2, 0xfc, RZ, 0xc0, !PT ;  /* 0x000000fc02027812 */ /* 0x000fc800078ec0ff */
[----:B------:R-:W-:-:S05]  /*0e40*/  IADD3 R2, P0, PT, R2, UR34, RZ ;  /* 0x0000002202027c10 */ /* 0x000fca000ff1e0ff */
[----:B------:R-:W-:-:S05]  /*0e50*/  IMAD.X R3, RZ, RZ, UR35, P0 ;  /* 0x00000023ff037e24 */ /* 0x000fca00080e06ff */
[----:B------:R-:W2:Y:S04]  /*0e60*/  LDG.E.S8 R8, desc[UR32][R2.64] ;  /* 0x0000002002087981 */ /* 0x000ea8000c1e1300 */
[----:B------:R-:W3:Y:S04]  /*0e70*/  LDG.E.S8 R5, desc[UR32][R2.64+0x1] ;  /* 0x0000012002057981 */ /* 0x000ee8000c1e1300 */
[----:B------:R-:W4:Y:S04]  /*0e80*/  LDG.E.S8 R6, desc[UR32][R2.64+0x2] ;  /* 0x0000022002067981 */ /* 0x000f28000c1e1300 */
[----:B------:R-:W5:Y:S01]  /*0e90*/  LDG.E.S8 R7, desc[UR32][R2.64+0x3] ;  /* 0x0000032002077981 */ /* 0x000f62000c1e1300 */
[----:B--2---:R-:W-:-:S02]  /*0ea0*/  R2UR UR7, R8 ;  /* 0x00000000080772ca */ /* 0x004fc400000e0000 */
[----:B---3--:R-:W-:Y:S02]  /*0eb0*/  R2UR UR4, R5 ;  /* 0x00000000050472ca */ /* 0x008fe400000e0000 */
[C---:B------:R-:W-:Y:S01]  /*0ec0*/  LOP3.LUT R5, R4.reuse, 0xff, RZ, 0xc0, !PT ;  /* 0x000000ff04057812 */ /* 0x040fe200078ec0ff */
[----:B------:R-:W-:Y:S01]  /*0ed0*/  VIADD R4, R4, 0x1 ;  /* 0x0000000104047836 */ /* 0x000fe20000000000 */
[----:B----4-:R-:W-:Y:S02]  /*0ee0*/  R2UR UR5, R6 ;  /* 0x00000000060572ca */ /* 0x010fe400000e0000 */
[----:B------:R-:W-:Y:S02]  /*0ef0*/  ISETP.GE.U32.AND P0, PT, R5, 0x3, PT ;  /* 0x000000030500780c */ /* 0x000fe40003f06070 */
[----:B-----5:R-:W-:-:S03]  /*0f00*/  R2UR UR6, R7 ;  /* 0x00000000070672ca */ /* 0x020fc600000e0000 */
[----:B------:R-:W-:Y:S02]  /*0f10*/  USHF.L.U32 UR13, UR7, 0x2, URZ ;  /* 0x00000002070d7899 */ /* 0x000fe400080006ff */
[----:B------:R-:W-:Y:S02]  /*0f20*/  USHF.L.U32 UR10, UR7, 0x1, URZ ;  /* 0x00000001070a7899 */ /* 0x000fe400080006ff */
[----:B------:R-:W-:Y:S02]  /*0f30*/  USHF.L.U32 UR15, UR7, 0x3, URZ ;  /* 0x00000003070f7899 */ /* 0x000fe400080006ff */
[----:B------:R-:W-:Y:S02]  /*0f40*/  USHF.L.U32 UR27, UR4, 0x2, URZ ;  /* 0x00000002041b7899 */ /* 0x000fe400080006ff */
[----:B------:R-:W-:Y:S02]  /*0f50*/  USHF.R.S32.HI UR24, URZ, 0x7, UR7 ;  /* 0x00000007ff187899 */ /* 0x000fe40008011407 */
[----:B------:R-:W-:-:S02]  /*0f60*/  USHF.L.U32 UR18, UR5, 0x2, URZ ;  /* 0x0000000205127899 */ /* 0x000fc400080006ff */
[----:B------:R-:W-:Y:S02]  /*0f70*/  USHF.L.U32 UR12, UR6, 0x2, URZ ;  /* 0x00000002060c7899 */ /* 0x000fe400080006ff */
[----:B------:R-:W-:Y:S02]  /*0f80*/  UPRMT UR21, UR13, 0x8880, URZ ;  /* 0x000088800d157896 */ /* 0x000fe400080000ff */
[----:B------:R-:W-:Y:S02]  /*0f90*/  ULOP3.LUT UR17, UR13, UR10, URZ, 0x3c, !UPT ;  /* 0x0000000a0d117292 */ /* 0x000fe4000f8e3cff */
[----:B------:R-:W-:Y:S02]  /*0fa0*/  ULOP3.LUT UR26, UR10, UR15, URZ, 0x3c, !UPT ;  /* 0x0000000f0a1a7292 */ /* 0x000fe4000f8e3cff */
[----:B------:R-:W-:Y:S02]  /*0fb0*/  ULOP3.LUT UR13, UR13, UR15, URZ, 0x3c, !UPT ;  /* 0x0000000f0d0d7292 */ /* 0x000fe4000f8e3cff */
[----:B------:R-:W-:-:S02]  /*0fc0*/  UPRMT UR29, UR10, 0x8880, URZ ;  /* 0x000088800a1d7896 */ /* 0x000fc400080000ff */
[----:B------:R-:W-:Y:S02]  /*0fd0*/  UPRMT UR30, UR27, 0x8880, URZ ;  /* 0x000088801b1e7896 */ /* 0x000fe400080000ff */
[----:B------:R-:W-:Y:S02]  /*0fe0*/  USHF.L.U32 UR23, UR4, 0x1, URZ ;  /* 0x0000000104177899 */ /* 0x000fe400080006ff */
[----:B------:R-:W-:Y:S02]  /*0ff0*/  ULOP3.LUT UR25, UR15, 0x6c, UR24, 0x78, !UPT ;  /* 0x0000006c0f197892 */ /* 0x000fe4000f8e7818 */
[----:B------:R-:W-:Y:S02]  /*1000*/  UPRMT UR31, UR18, 0x8880, URZ ;  /* 0x00008880121f7896 */ /* 0x000fe400080000ff */
[----:B------:R-:W-:Y:S02]  /*1010*/  UPRMT UR39, UR12, 0x8880, URZ ;  /* 0x000088800c277896 */ /* 0x000fe400080000ff */
[----:B------:R-:W-:-:S02]  /*1020*/  UPRMT UR10, UR21, 0x7710, URZ ;  /* 0x00007710150a7896 */ /* 0x000fc400080000ff */
[----:B------:R-:W-:Y:S02]  /*1030*/  ULOP3.LUT UR21, UR17, 0x1b, UR24, 0x78, !UPT ;  /* 0x0000001b11157892 */ /* 0x000fe4000f8e7818 */
[----:B------:R-:W-:Y:S02]  /*1040*/  ULOP3.LUT UR28, UR26, 0x1b, UR24, 0x78, !UPT ;  /* 0x0000001b1a1c7892 */ /* 0x000fe4000f8e7818 */
[----:B------:R-:W-:Y:S02]  /*1050*/  ULOP3.LUT UR38, UR13, 0x36, UR24, 0x78, !UPT ;  /* 0x000000360d267892 */ /* 0x000fe4000f8e7818 */
[----:B------:R-:W-:Y:S02]  /*1060*/  UPRMT UR13, UR30, 0x7710, URZ ;  /* 0x000077101e0d7896 */ /* 0x000fe400080000ff */
[----:B------:R-:W-:Y:S02]  /*1070*/  ULOP3.LUT UR36, UR27, UR25, UR23, 0x96, !UPT ;  /* 0x000000191b247292 */ /* 0x000fe4000f8e9617 */
[----:B------:R-:W-:-:S02]  /*1080*/  UPRMT UR26, UR31, 0x7710, URZ ;  /* 0x000077101f1a7896 */ /* 0x000fc400080000ff */
[----:B------:R-:W-:Y:S02]  /*1090*/  UPRMT UR30, UR39, 0x7710, URZ ;  /* 0x00007710271e7896 */ /* 0x000fe400080000ff */
[----:B------:R-:W-:Y:S02]  /*10a0*/  USHF.R.S32.HI UR25, URZ, 0x7, UR29 ;  /* 0x00000007ff197899 */ /* 0x000fe4000801141d */
[----:B------:R-:W-:Y:S02]  /*10b0*/  USHF.R.U32.HI UR17, URZ, 0x7, UR10 ;  /* 0x00000007ff117899 */ /* 0x000fe4000801160a */
[----:B------:R-:W-:Y:S02]  /*10c0*/  ULOP3.LUT UR31, UR21, 0x36, UR24, 0x78, !UPT ;  /* 0x00000036151f7892 */ /* 0x000fe4000f8e7818 */
[----:B------:R-:W-:Y:S02]  /*10d0*/  ULOP3.LUT UR39, UR28, 0x6c, UR24, 0x78, !UPT ;  /* 0x0000006c1c277892 */ /* 0x000fe4000f8e7818 */
[----:B------:R-:W-:-:S02]  /*10e0*/  USHF.R.U32.HI UR29, URZ, 0x7, UR26 ;  /* 0x00000007ff1d7899 */ /* 0x000fc4000801161a */
[----:B------:R-:W-:Y:S02]  /*10f0*/  USHF.L.U32 UR22, UR4, 0x3, URZ ;  /* 0x0000000304167899 */ /* 0x000fe400080006ff */
[----:B------:R-:W-:Y:S02]  /*1100*/  ULOP3.LUT UR26, UR17, 0x1b, URZ, 0xc0, !UPT ;  /* 0x0000001b111a7892 */ /* 0x000fe4000f8ec0ff */
[----:B------:R-:W-:Y:S02]  /*1110*/  ULOP3.LUT UR31, UR31, UR15, URZ, 0x3c, !UPT ;  /* 0x0000000f1f1f7292 */ /* 0x000fe4000f8e3cff */
[----:B------:R-:W-:Y:S02]  /*1120*/  ULOP3.LUT UR38, UR38, 0x1b, UR25, 0x78, !UPT ;  /* 0x0000001b26267892 */ /* 0x000fe4000f8e7819 */
[----:B------:R-:W-:Y:S02]  /*1130*/  ULOP3.LUT UR39, UR39, 0x36, UR25, 0x78, !UPT ;  /* 0x0000003627277892 */ /* 0x000fe4000f8e7819 */
[----:B------:R-:W-:-:S02]  /*1140*/  ULOP3.LUT UR36, UR36, 0x36, UR25, 0x78, !UPT ;  /* 0x0000003624247892 */ /* 0x000fc4000f8e7819 */
[----:B------:R-:W-:Y:S02]  /*1150*/  USHF.R.S32.HI UR19, URZ, 0x7, UR4 ;  /* 0x00000007ff137899 */ /* 0x000fe40008011404 */
[----:B------:R-:W-:Y:S02]  /*1160*/  ULOP3.LUT UR31, UR31, 0x1b, UR25, 0x78, !UPT ;  /* 0x0000001b1f1f7892 */ /* 0x000fe4000f8e7819 */
[----:B------:R-:W-:Y:S02]  /*1170*/  ULOP3.LUT UR38, UR38, 0x6c, UR24, 0x78, !UPT ;  /* 0x0000006c26267892 */ /* 0x000fe4000f8e7818 */
[----:B------:R-:W-:Y:S02]  /*1180*/  ULOP3.LUT UR36, UR36, UR26, URZ, 0x3c, !UPT ;  /* 0x0000001a24247292 */ /* 0x000fe4000f8e3cff */
[----:B------:R-:W-:Y:S02]  /*1190*/  ULOP3.LUT UR39, UR22, UR39, UR27, 0x96, !UPT ;  /* 0x0000002716277292 */ /* 0x000fe4000f8e961b */
[----:B------:R-:W-:-:S02]  /*11a0*/  ULOP3.LUT UR31, UR31, 0x6c, UR24, 0x78, !UPT ;  /* 0x0000006c1f1f7892 */ /* 0x000fc4000f8e7818 */
[----:B------:R-:W-:Y:S02]  /*11b0*/  ULOP3.LUT UR38, UR38, 0x36, UR25, 0x78, !UPT ;  /* 0x0000003626267892 */ /* 0x000fe4000f8e7819 */
[----:B------:R-:W-:Y:S02]  /*11c0*/  ULOP3.LUT UR36, UR36, 0x1b, UR19, 0x78, !UPT ;  /* 0x0000001b24247892 */ /* 0x000fe4000f8e7813 */
[----:B------:R-:W-:Y:S02]  /*11d0*/  ULOP3.LUT UR39, UR39, UR26, URZ, 0x3c, !UPT ;  /* 0x0000001a27277292 */ /* 0x000fe4000f8e3cff */
[----:B------:R-:W-:Y:S02]  /*11e0*/  ULOP3.LUT UR31, UR31, 0x36, UR25, 0x78, !UPT ;  /* 0x000000361f1f7892 */ /* 0x000fe4000f8e7819 */
[----:B------:R-:W-:Y:S02]  /*11f0*/  ULOP3.LUT UR36, UR36, 0x36, UR19, 0x78, !UPT ;  /* 0x0000003624247892 */ /* 0x000fe4000f8e7813 */
[----:B------:R-:W-:-:S02]  /*1200*/  ULOP3.LUT UR38, UR26, UR38, UR22, 0x96, !UPT ;  /* 0x000000261a267292 */ /* 0x000fc4000f8e9616 */
[----:B------:R-:W-:Y:S02]  /*1210*/  ULOP3.LUT UR39, UR39, 0x36, UR19, 0x78, !UPT ;  /* 0x0000003627277892 */ /* 0x000fe4000f8e7813 */
[----:B------:R-:W-:Y:S02]  /*1220*/  USHF.L.U32 UR20, UR5, 0x1, URZ ;  /* 0x0000000105147899 */ /* 0x000fe400080006ff */
[----:B------:R-:W-:Y:S02]  /*1230*/  USHF.L.U32 UR16, UR5, 0x3, URZ ;  /* 0x0000000305107899 */ /* 0x000fe400080006ff */
[----:B------:R-:W-:Y:S02]  /*1240*/  UPRMT UR40, UR23, 0x8880, URZ ;  /* 0x0000888017287896 */ /* 0x000fe400080000ff */
[----:B------:R-:W-:Y:S02]  /*1250*/  ULOP3.LUT UR31, UR22, UR31, UR23, 0x96, !UPT ;  /* 0x0000001f161f7292 */ /* 0x000fe4000f8e9617 */
[----:B------:R-:W-:-:S02]  /*1260*/  ULOP3.LUT UR36, UR36, UR22, URZ, 0x3c, !UPT ;  /* 0x0000001624247292 */ /* 0x000fc4000f8e3cff */
[----:B------:R-:W-:Y:S02]  /*1270*/  ULOP3.LUT UR38, UR38, 0x6c, UR19, 0x78, !UPT ;  /* 0x0000006c26267892 */ /* 0x000fe4000f8e7813 */
[----:B------:R-:W-:Y:S02]  /*1280*/  ULOP3.LUT UR39, UR39, 0x6c, UR19, 0x78, !UPT ;  /* 0x0000006c27277892 */ /* 0x000fe4000f8e7813 */
[----:B------:R-:W-:Y:S02]  /*1290*/  USHF.R.S32.HI UR21, URZ, 0x7, UR40 ;  /* 0x00000007ff157899 */ /* 0x000fe40008011428 */
[----:B------:R-:W-:Y:S02]  /*12a0*/  USHF.R.U32.HI UR28, URZ, 0x7, UR13 ;  /* 0x00000007ff1c7899 */ /* 0x000fe4000801160d */
[----:B------:R-:W-:Y:S02]  /*12b0*/  ULOP3.LUT UR31, UR31, UR26, URZ, 0x3c, !UPT ;  /* 0x0000001a1f1f7292 */ /* 0x000fe4000f8e3cff */
[----:B------:R-:W-:-:S02]  /*12c0*/  ULOP3.LUT UR36, UR36, 0x6c, UR19, 0x78, !UPT ;  /* 0x0000006c24247892 */ /* 0x000fc4000f8e7813 */
[----:B------:R-:W-:Y:S02]  /*12d0*/  ULOP3.LUT UR38, UR18, UR38, UR20, 0x96, !UPT ;  /* 0x0000002612267292 */ /* 0x000fe4000f8e9614 */
[----:B------:R-:W-:Y:S02]  /*12e0*/  ULOP3.LUT UR39, UR39, UR16, URZ, 0x3c, !UPT ;  /* 0x0000001027277292 */ /* 0x000fe4000f8e3cff */
[----:B------:R-:W-:Y:S02]  /*12f0*/  USHF.R.S32.HI UR14, URZ, 0x7, UR5 ;  /* 0x00000007ff0e7899 */ /* 0x000fe40008011405 */
[----:B------:R-:W-:Y:S02]  /*1300*/  ULOP3.LUT UR28, UR28, 0x1b, URZ, 0xc0, !UPT ;  /* 0x0000001b1c1c7892 */ /* 0x000fe4000f8ec0ff */
[----:B------:R-:W-:Y:S02]  /*1310*/  ULOP3.LUT UR31, UR31, 0x1b, UR19, 0x78, !UPT ;  /* 0x0000001b1f1f7892 */ /* 0x000fe4000f8e7813 */
[----:B------:R-:W-:-:S02]  /*1320*/  ULOP3.LUT UR36, UR16, UR36, UR20, 0x96, !UPT ;  /* 0x0000002410247292 */ /* 0x000fc4000f8e9614 */
[----:B------:R-:W-:Y:S02]  /*1330*/  ULOP3.LUT UR38, UR38, 0x36, UR21, 0x78, !UPT ;  /* 0x0000003626267892 */ /* 0x000fe4000f8e7815 */
[----:B------:R-:W-:Y:S02]  /*1340*/  ULOP3.LUT UR39, UR39, 0x1b, UR21, 0x78, !UPT ;  /* 0x0000001b27277892 */ /* 0x000fe4000f8e7815 */
[----:B------:R-:W-:Y:S02]  /*1350*/  ULOP3.LUT UR31, UR31, 0x6c, UR19, 0x78, !UPT ;  /* 0x0000006c1f1f7892 */ /* 0x000fe4000f8e7813 */
[----:B------:R-:W-:Y:S02]  /*1360*/  ULOP3.LUT UR36, UR36, 0x1b, UR21, 0x78, !UPT ;  /* 0x0000001b24247892 */ /* 0x000fe4000f8e7815 */
[----:B------:R-:W-:Y:S02]  /*1370*/  ULOP3.LUT UR38, UR38, UR28, URZ, 0x3c, !UPT ;  /* 0x0000001c26267292 */ /* 0x000fe4000f8e3cff */
[----:B------:R-:W-:-:S02]  /*1380*/  ULOP3.LUT UR39, UR39, 0x6c, UR14, 0x78, !UPT ;  /* 0x0000006c27277892 */ /* 0x000fc4000f8e780e */
[----:B------:R-:W-:Y:S02]  /*1390*/  USHF.L.U32 UR11, UR6, 0x1, URZ ;  /* 0x00000001060b7899 */ /* 0x000fe400080006ff */
[----:B------:R-:W-:Y:S02]  /*13a0*/  ULOP3.LUT UR31, UR16, UR31, UR18, 0x96, !UPT ;  /* 0x0000001f101f7292 */ /* 0x000fe4000f8e9612 */
[----:B------:R-:W-:Y:S02]  /*13b0*/  ULOP3.LUT UR36, UR36, 0x36, UR21, 0x78, !UPT ;  /* 0x0000003624247892 */ /* 0x000fe4000f8e7815 */
[----:B------:R-:W-:Y:S02]  /*13c0*/  ULOP3.LUT UR38, UR38, 0x1b, UR14, 0x78, !UPT ;  /* 0x0000001b26267892 */ /* 0x000fe4000f8e780e */
[----:B------:R-:W-:Y:S02]  /*13d0*/  ULOP3.LUT UR39, UR39, 0x36, UR21, 0x78, !UPT ;  /* 0x0000003627277892 */ /* 0x000fe4000f8e7815 */
[----:B------:R-:W-:-:S02]  /*13e0*/  UPRMT UR41, UR20, 0x8880, URZ ;  /* 0x0000888014297896 */ /* 0x000fc400080000ff */
[----:B------:R-:W-:Y:S02]  /*13f0*/  ULOP3.LUT UR31, UR31, 0x36, UR21, 0x78, !UPT ;  /* 0x000000361f1f7892 */ /* 0x000fe4000f8e7815 */
[----:B------:R-:W-:Y:S02]  /*1400*/  ULOP3.LUT UR36, UR36, UR28, URZ, 0x3c, !UPT ;  /* 0x0000001c24247292 */ /* 0x000fe4000f8e3cff */
[----:B------:R-:W-:Y:S02]  /*1410*/  ULOP3.LUT UR38, UR38, 0x36, UR14, 0x78, !UPT ;  /* 0x0000003626267892 */ /* 0x000fe4000f8e780e */
[----:B------:R-:W-:Y:S02]  /*1420*/  ULOP3.LUT UR39, UR11, UR39, UR28, 0x96, !UPT ;  /* 0x000000270b277292 */ /* 0x000fe4000f8e961c */
[----:B------:R-:W-:Y:S02]  /*1430*/  USHF.R.S32.HI UR13, URZ, 0x7, UR41 ;  /* 0x00000007ff0d7899 */ /* 0x000fe40008011429 */
[----:B------:R-:W-:-:S02]  /*1440*/  ULOP3.LUT UR31, UR31, UR28, URZ, 0x3c, !UPT ;  /* 0x0000001c1f1f7292 */ /* 0x000fc4000f8e3cff */
[----:B------:R-:W-:Y:S02]  /*1450*/  ULOP3.LUT UR36, UR36, 0x1b, UR14, 0x78, !UPT ;  /* 0x0000001b24247892 */ /* 0x000fe4000f8e780e */
[----:B------:R-:W-:Y:S02]  /*1460*/  ULOP3.LUT UR38, UR38, UR16, URZ, 0x3c, !UPT ;  /* 0x0000001026267292 */ /* 0x000fe4000f8e3cff */
[----:B------:R-:W-:Y:S02]  /*1470*/  ULOP3.LUT UR39, UR39, UR12, URZ, 0x3c, !UPT ;  /* 0x0000000c27277292 */ /* 0x000fe4000f8e3cff */
[----:B------:R-:W-:Y:S02]  /*1480*/  USHF.L.U32 UR9, UR6, 0x3, URZ ;  /* 0x0000000306097899 */ /* 0x000fe400080006ff */
[----:B------:R-:W-:Y:S02]  /*1490*/  ULOP3.LUT UR17, UR29, 0x1b, URZ, 0xc0, !UPT ;  /* 0x0000001b1d117892 */ /* 0x000fe4000f8ec0ff */
[----:B------:R-:W-:-:S02]  /*14a0*/  ULOP3.LUT UR31, UR31, 0x36, UR14, 0x78, !UPT ;  /* 0x000000361f1f7892 */ /* 0x000fc4000f8e780e */
[----:B------:R-:W-:Y:S02]  /*14b0*/  ULOP3.LUT UR36, UR36, 0x6c, UR14, 0x78, !UPT ;  /* 0x0000006c24247892 */ /* 0x000fe4000f8e780e */
[----:B------:R-:W-:Y:S02]  /*14c0*/  ULOP3.LUT UR38, UR38, 0x6c, UR14, 0x78, !UPT ;  /* 0x0000006c26267892 */ /* 0x000fe4000f8e780e */
[----:B------:R-:W-:Y:S02]  /*14d0*/  ULOP3.LUT UR39, UR39, 0x36, UR13, 0x78, !UPT ;  /* 0x0000003627277892 */ /* 0x000fe4000f8e780d */
[----:B------:R-:W-:Y:S02]  /*14e0*/  USHF.R.S32.HI UR8, URZ, 0x7, UR6 ;  /* 0x00000007ff087899 */ /* 0x000fe40008011406 */
[----:B------:R-:W-:Y:S02]  /*14f0*/  ULOP3.LUT UR31, UR31, 0x6c, UR14, 0x78, !UPT ;  /* 0x0000006c1f1f7892 */ /* 0x000fe4000f8e780e */
[----:B------:R-:W-:-:S02]  /*1500*/  ULOP3.LUT UR36, UR9, UR36, UR12, 0x96, !UPT ;  /* 0x0000002409247292 */ /* 0x000fc4000f8e960c */
[----:B------:R-:W-:Y:S02]  /*1510*/  ULOP3.LUT UR38, UR9, UR38, UR11, 0x96, !UPT ;  /* 0x0000002609267292 */ /* 0x000fe4000f8e960b */
[----:B------:R-:W-:Y:S02]  /*1520*/  ULOP3.LUT UR39, UR39, UR17, URZ, 0x3c, !UPT ;  /* 0x0000001127277292 */ /* 0x000fe4000f8e3cff */
[----:B------:R-:W-:Y:S02]  /*1530*/  ULOP3.LUT UR31, UR31, UR9, URZ, 0x3c, !UPT ;  /* 0x000000091f1f7292 */ /* 0x000fe4000f8e3cff */
[----:B------:R-:W-:Y:S02]  /*1540*/  ULOP3.LUT UR36, UR36, 0x36, UR13, 0x78, !UPT ;  /* 0x0000003624247892 */ /* 0x000fe4000f8e780d */
[----:B------:R-:W-:Y:S02]  /*1550*/  ULOP3.LUT UR38, UR38, 0x1b, UR13, 0x78, !UPT ;  /* 0x0000001b26267892 */ /* 0x000fe4000f8e780d */
[----:B------:R-:W-:-:S02]  /*1560*/  ULOP3.LUT UR39, UR39, 0x1b, UR8, 0x78, !UPT ;  /* 0x0000001b27277892 */ /* 0x000fc4000f8e7808 */
[----:B------:R-:W-:Y:S02]  /*1570*/  ULOP3.LUT UR31, UR31, 0x1b, UR13, 0x78, !UPT ;  /* 0x0000001b1f1f7892 */ /* 0x000fe4000f8e780d */
[----:B------:R-:W-:Y:S02]  /*1580*/  ULOP3.LUT UR36, UR36, UR17, URZ, 0x3c, !UPT ;  /* 0x0000001124247292 */ /* 0x000fe4000f8e3cff */
[----:B------:R-:W-:Y:S02]  /*1590*/  ULOP3.LUT UR38, UR38, 0x36, UR13, 0x78, !UPT ;  /* 0x0000003626267892 */ /* 0x000fe4000f8e780d */
[----:B------:R-:W-:Y:S02]  /*15a0*/  ULOP3.LUT UR39, UR39, 0x36, UR8, 0x78, !UPT ;  /* 0x0000003627277892 */ /* 0x000fe4000f8e7808 */
[----:B------:R-:W-:Y:S02]  /*15b0*/  UPRMT UR42, UR11, 0x8880, URZ ;  /* 0x000088800b2a7896 */ /* 0x000fe400080000ff */
[----:B------:R-:W-:-:S02]  /*15c0*/  ULOP3.LUT UR31, UR31, 0x6c, UR8, 0x78, !UPT ;  /* 0x0000006c1f1f7892 */ /* 0x000fc4000f8e7808 */
[----:B------:R-:W-:Y:S02]  /*15d0*/  ULOP3.LUT UR36, UR36, 0x36, UR8, 0x78, !UPT ;  /* 0x0000003624247892 */ /* 0x000fe4000f8e7808 */
[----:B------:R-:W-:Y:S02]  /*15e0*/  ULOP3.LUT UR38, UR38, UR17, URZ, 0x3c, !UPT ;  /* 0x0000001126267292 */ /* 0x000fe4000f8e3cff */
[----:B------:R-:W-:Y:S02]  /*15f0*/  ULOP3.LUT UR39, UR39, UR9, URZ, 0x3c, !UPT ;  /* 0x0000000927277292 */ /* 0x000fe4000f8e3cff */
[----:B------:R-:W-:Y:S02]  /*1600*/  USHF.R.S32.HI UR10, URZ, 0x7, UR42 ;  /* 0x00000007ff0a7899 */ /* 0x000fe4000801142a */
[----:B------:R-:W-:Y:S02]  /*1610*/  ULOP3.LUT UR31, UR31, 0x36, UR13, 0x78, !UPT ;  /* 0x000000361f1f7892 */ /* 0x000fe4000f8e780d */
[----:B------:R-:W-:-:S02]  /*1620*/  ULOP3.LUT UR36, UR36, 0x6c, UR8, 0x78, !UPT ;  /* 0x0000006c24247892 */ /* 0x000fc4000f8e7808 */
[----:B------:R-:W-:Y:S02]  /*1630*/  ULOP3.LUT UR38, UR38, 0x1b, UR8, 0x78, !UPT ;  /* 0x0000001b26267892 */ /* 0x000fe4000f8e7808 */
[----:B------:R-:W-:Y:S02]  /*1640*/  ULOP3.LUT UR39, UR39, 0x6c, UR8, 0x78, !UPT ;  /* 0x0000006c27277892 */ /* 0x000fe4000f8e7808 */
[----:B------:R-:W-:Y:S02]  /*1650*/  USHF.R.U32.HI UR30, URZ, 0x7, UR30 ;  /* 0x00000007ff1e7899 */ /* 0x000fe4000801161e */
[----:B------:R-:W-:Y:S02]  /*1660*/  ULOP3.LUT UR31, UR31, UR17, URZ, 0x3c, !UPT ;  /* 0x000000111f1f7292 */ /* 0x000fe4000f8e3cff */
[----:B------:R-:W-:Y:S02]  /*1670*/  ULOP3.LUT UR36, UR36, 0x1b, UR10, 0x78, !UPT ;  /* 0x0000001b24247892 */ /* 0x000fe4000f8e780a */
[----:B------:R-:W-:-:S02]  /*1680*/  ULOP3.LUT UR38, UR38, 0x6c, UR8, 0x78, !UPT ;  /* 0x0000006c26267892 */ /* 0x000fc4000f8e7808 */
[----:B------:R-:W-:Y:S02]  /*1690*/  ULOP3.LUT UR39, UR39, 0x1b, UR10, 0x78, !UPT ;  /* 0x0000001b27277892 */ /* 0x000fe4000f8e780a */
[----:B------:R-:W-:Y:S02]  /*16a0*/  ULOP3.LUT UR15, UR30, 0x1b, URZ, 0xc0, !UPT ;  /* 0x0000001b1e0f7892 */ /* 0x000fe4000f8ec0ff */
[----:B------:R-:W-:Y:S02]  /*16b0*/  ULOP3.LUT UR31, UR31, 0x36, UR10, 0x78, !UPT ;  /* 0x000000361f1f7892 */ /* 0x000fe4000f8e780a */
[----:B------:R-:W-:Y:S02]  /*16c0*/  ULOP3.LUT UR36, UR36, 0x36, UR10, 0x78, !UPT ;  /* 0x0000003624247892 */ /* 0x000fe4000f8e780a */
[----:B------:R-:W-:Y:S02]  /*16d0*/  ULOP3.LUT UR38, UR38, 0x36, UR10, 0x78, !UPT ;  /* 0x0000003626267892 */ /* 0x000fe4000f8e780a */
[----:B------:R-:W-:-:S02]  /*16e0*/  ULOP3.LUT UR39, UR39, 0x36, UR10, 0x78, !UPT ;  /* 0x0000003627277892 */ /* 0x000fc4000f8e780a */
[----:B------:R-:W-:Y:S02]  /*16f0*/  ULOP3.LUT UR31, UR4, UR31, UR15, 0x96, !UPT ;  /* 0x0000001f041f7292 */ /* 0x000fe4000f8e960f */
[----:B------:R-:W-:Y:S02]  /*1700*/  ULOP3.LUT UR36, UR7, UR36, UR15, 0x96, !UPT ;  /* 0x0000002407247292 */ /* 0x000fe4000f8e960f */
[----:B------:R-:W-:Y:S02]  /*1710*/  ULOP3.LUT UR38, UR7, UR38, UR15, 0x96, !UPT ;  /* 0x0000002607267292 */ /* 0x000fe4000f8e960f */
[----:B------:R-:W-:Y:S02]  /*1720*/  ULOP3.LUT UR39, UR7, UR39, UR15, 0x96, !UPT ;  /* 0x0000002707277292 */ /* 0x000fe4000f8e960f */
[----:B------:R-:W-:Y:S02]  /*1730*/  ULOP3.LUT UR31, UR6, UR31, UR5, 0x96, !UPT ;  /* 0x0000001f061f7292 */ /* 0x000fe4000f8e9605 */
[----:B------:R-:W-:-:S02]  /*1740*/  ULOP3.LUT UR36, UR6, UR36, UR5, 0x96, !UPT ;  /* 0x0000002406247292 */ /* 0x000fc4000f8e9605 */
[----:B------:R-:W-:Y:S02]  /*1750*/  ULOP3.LUT UR38, UR6, UR38, UR4, 0x96, !UPT ;  /* 0x0000002606267292 */ /* 0x000fe4000f8e9604 */
[----:B------:R-:W-:Y:S01]  /*1760*/  ULOP3.LUT UR39, UR5, UR39, UR4, 0x96, !UPT ;  /* 0x0000002705277292 */ /* 0x000fe2000f8e9604 */
[----:B------:R-:W-:Y:S02]  /*1770*/  IMAD.U32 R9, RZ, RZ, UR31 ;  /* 0x0000001fff097e24 */ /* 0x000fe4000f8e00ff */
[----:B------:R-:W-:Y:S02]  /*1780*/  IMAD.U32 R11, RZ, RZ, UR36 ;  /* 0x00000024ff0b7e24 */ /* 0x000fe4000f8e00ff */
[----:B------:R-:W-:Y:S01]  /*1790*/  IMAD.U32 R13, RZ, RZ, UR38 ;  /* 0x00000026ff0d7e24 */ /* 0x000fe2000f8e00ff */
[----:B------:R2:W-:Y:S01]  /*17a0*/  STG.E.U8 desc[UR32][R2.64], R9 ;  /* 0x0000000902007986 */ /* 0x0005e2000c101120 */
[----:B------:R-:W-:-:S03]  /*17b0*/  IMAD.U32 R7, RZ, RZ, UR39 ;  /* 0x00000027ff077e24 */ /* 0x000fc6000f8e00ff */
[----:B------:R2:W-:Y:S04]  /*17c0*/  STG.E.U8 desc[UR32][R2.64+0x1], R11 ;  /* 0x0000010b02007986 */ /* 0x0005e8000c101120 */
[----:B------:R2:W-:Y:S04]  /*17d0*/  STG.E.U8 desc[UR32][R2.64+0x2], R13 ;  /* 0x0000020d02007986 */ /* 0x0005e8000c101120 */
[----:B------:R2:W-:Y:S01]  /*17e0*/  STG.E.U8 desc[UR32][R2.64+0x3], R7 ;  /* 0x0000030702007986 */ /* 0x0005e2000c101120 */
[----:B------:R-:W-:Y:S05]  /*17f0*/  @!P0 BRA `(.L_x_3) ;  /* 0xfffffff400888947 */ /* 0x000fea000383ffff */
[----:B------:R-:W-:-:S05]  /*1800*/  VIADD R0, R0, 0xffffffff ;  /* 0xffffffff00007836 */ /* 0x000fca0000000000 */
[----:B------:R-:W-:-:S13]  /*1810*/  LOP3.LUT P0, RZ, R0, 0xff, RZ, 0xc0, !PT ;  /* 0x000000ff00ff7812 */ /* 0x000fda000780c0ff */
[----:B------:R-:W-:Y:S05]  /*1820*/  @P0 BRA `(.L_x_4) ;  /* 0xffffffec00e00947 */ /* 0x000fea000383ffff */
[----:B--2---:R-:W0:Y:S01]  /*1830*/  LDC.64 R2, c[0x0][0x388] ;  /* 0x0000e200ff027b82 */ /* 0x004e220000000a00 */
[----:B------:R-:W2:Y:S01]  /*1840*/  LDCU.64 UR4, c[0x0][0x380] ;  /* 0x00007000ff0477ac */ /* 0x000ea20008000a00 */
[----:B0-----:R-:W2:Y:S04]  /*1850*/  LDG.E.S8 R0, desc[UR32][R2.64+0xc] ;  /* 0x00000c2002007981 */ /* 0x001ea8000c1e1300 */
        /* <DEDUP_REMOVED lines=11> */
[----:B------:R-:W5:Y:S01]  /*1910*/  LDG.E.U8 R23, desc[UR32][R2.64+0x3] ;  /* 0x0000032002177981 */ /* 0x000f62000c1e1100 */
[----:B--2---:R-:W-:-:S04]  /*1920*/  IADD3 R4, P0, PT, R0, UR4, RZ ;  /* 0x0000000400047c10 */ /* 0x004fc8000ff1e0ff */
[----:B------:R-:W-:Y:S01]  /*1930*/  LEA.HI.X.SX32 R5, R0, UR5, 0x1, P0 ;  /* 0x0000000500057c11 */ /* 0x000fe200080f0eff */
[----:B---3--:R-:W-:Y:S04]  /*1940*/  STG.E.U8 desc[UR32][R2.64+0x2], R17 ;  /* 0x0000021102007986 */ /* 0x008fe8000c101120 */
[----:B----4-:R-:W-:Y:S04]  /*1950*/  STG.E.U8 desc[UR32][R2.64+0xa], R15 ;  /* 0x00000a0f02007986 */ /* 0x010fe8000c101120 */
[----:B-----5:R-:W-:Y:S04]  /*1960*/  STG.E.U8 desc[UR32][R2.64+0x1], R7 ;  /* 0x0000010702007986 */ /* 0x020fe8000c101120 */
[----:B------:R0:W-:Y:S04]  /*1970*/  STG.E.U8 desc[UR32][R2.64+0x5], R13 ;  /* 0x0000050d02007986 */ /* 0x0001e8000c101120 */
[----:B------:R2:W-:Y:S04]  /*1980*/  STG.E.U8 desc[UR32][R2.64+0x9], R11 ;  /* 0x0000090b02007986 */ /* 0x0005e8000c101120 */
[----:B------:R-:W-:Y:S04]  /*1990*/  STG.E.U8 desc[UR32][R2.64+0x6], R21 ;  /* 0x0000061502007986 */ /* 0x000fe8000c101120 */
[----:B------:R-:W-:Y:S04]  /*19a0*/  STG.E.U8 desc[UR32][R2.64+0x3], R25 ;  /* 0x0000031902007986 */ /* 0x000fe8000c101120 */
[----:B------:R-:W-:Y:S04]  /*19b0*/  STG.E.U8 desc[UR32][R2.64+0x7], R27 ;  /* 0x0000071b02007986 */ /* 0x000fe8000c101120 */
[----:B------:R-:W-:Y:S04]  /*19c0*/  STG.E.U8 desc[UR32][R2.64+0xb], R29 ;  /* 0x00000b1d02007986 */ /* 0x000fe8000c101120 */
[----:B------:R-:W-:Y:S04]  /*19d0*/  STG.E.U8 desc[UR32][R2.64+0xd], R9 ;  /* 0x00000d0902007986 */ /* 0x000fe8000c101120 */
[----:B------:R-:W-:Y:S04]  /*19e0*/  STG.E.U8 desc[UR32][R2.64+0xe], R19 ;  /* 0x00000e1302007986 */ /* 0x000fe8000c101120 */
[----:B------:R-:W-:Y:S04]  /*19f0*/  STG.E.U8 desc[UR32][R2.64+0xf], R23 ;  /* 0x00000f1702007986 */ /* 0x000fe8000c101120 */
[----:B0-----:R-:W3:Y:S01]  /*1a00*/  LDG.E.U8 R13, desc[UR32][R4.64] ;  /* 0x00000020040d7981 */ /* 0x001ee2000c1e1100 */
[----:B------:R-:W-:-:S04]  /*1a10*/  PRMT R0, R9, 0x8880, RZ ;  /* 0x0000888009007816 */ /* 0x000fc800000000ff */
[----:B------:R-:W-:-:S04]  /*1a20*/  IADD3 R6, P0, PT, R0, UR4, RZ ;  /* 0x0000000400067c10 */ /* 0x000fc8000ff1e0ff */
[----:B------:R-:W-:Y:S02]  /*1a30*/  LEA.HI.X.SX32 R7, R0, UR5, 0x1, P0 ;  /* 0x0000000500077c11 */ /* 0x000fe400080f0eff */
[----:B------:R-:W-:Y:S01]  /*1a40*/  PRMT R0, R19, 0x8880, RZ ;  /* 0x0000888013007816 */ /* 0x000fe200000000ff */
[----:B---3--:R0:W-:Y:S04]  /*1a50*/  STG.E.U8 desc[UR32][R2.64+0x10], R13 ;  /* 0x0000100d02007986 */ /* 0x0081e8000c101120 */
[----:B------:R-:W3:Y:S01]  /*1a60*/  LDG.E.U8 R7, desc[UR32][R6.64] ;  /* 0x0000002006077981 */ /* 0x000ee2000c1e1100 */
[----:B------:R-:W-:-:S04]  /*1a70*/  IADD3 R10, P0, PT, R0, UR4, RZ ;  /* 0x00000004000a7c10 */ /* 0x000fc8000ff1e0ff */
[----:B--2---:R-:W-:Y:S02]  /*1a80*/  LEA.HI.X.SX32 R11, R0, UR5, 0x1, P0 ;  /* 0x00000005000b7c11 */ /* 0x004fe400080f0eff */
[----:B------:R-:W-:Y:S01]  /*1a90*/  PRMT R0, R23, 0x8880, RZ ;  /* 0x0000888017007816 */ /* 0x000fe200000000ff */
[----:B0-----:R-:W0:Y:S01]  /*1aa0*/  LDC.64 R12, c[0x0][0x388] ;  /* 0x0000e200ff0c7b82 */ /* 0x001e220000000a00 */
[----:B---3--:R1:W-:Y:S04]  /*1ab0*/  STG.E.U8 desc[UR32][R2.64+0x11], R7 ;  /* 0x0000110702007986 */ /* 0x0083e8000c101120 */
[----:B------:R-:W2:Y:S01]  /*1ac0*/  LDG.E.U8 R5, desc[UR32][R10.64] ;  /* 0x000000200a057981 */ /* 0x000ea2000c1e1100 */
[----:B------:R-:W-:-:S04]  /*1ad0*/  IADD3 R8, P0, PT, R0, UR4, RZ ;  /* 0x0000000400087c10 */ /* 0x000fc8000ff1e0ff */
[----:B------:R-:W-:Y:S01]  /*1ae0*/  LEA.HI.X.SX32 R9, R0, UR5, 0x1, P0 ;  /* 0x0000000500097c11 */ /* 0x000fe200080f0eff */
[----:B------:R-:W3:Y:S01]  /*1af0*/  LDC R6, c[0x0][0x2f8] ;  /* 0x0000be00ff067b82 */ /* 0x000ee20000000800 */
[----:B--2---:R2:W-:Y:S01]  /*1b00*/  STG.E.U8 desc[UR32][R2.64+0x12], R5 ;  /* 0x0000120502007986 */ /* 0x0045e2000c101120 */
[----:B------:R-:W-:Y:S01]  /*1b10*/  MOV R0, 0x0 ;  /* 0x0000000000007802 */ /* 0x000fe20000000f00 */
[----:B------:R-:W4:Y:S02]  /*1b20*/  LDCU.64 UR4, c[0x4][0x28] ;  /* 0x01000500ff0477ac */ /* 0x000f240008000a00 */
[----:B------:R-:W5:Y:S03]  /*1b30*/  LDG.E.U8 R9, desc[UR32][R8.64] ;  /* 0x0000002008097981 */ /* 0x000f66000c1e1100 */
[----:B------:R2:W5:Y:S01]  /*1b40*/  LDC.64 R10, c[0x4][R0] ;  /* 0x01000000000a7b82 */ /* 0x0005620000000a00 */
[----:B0-----:R0:W-:Y:S01]  /*1b50*/  STL.64 [R1+0x100], R12 ;  /* 0x0001000c01007387 */ /* 0x0011e20000100a00 */
[----:B---3--:R-:W-:-:S04]  /*1b60*/  IADD3 R6, P0, P1, R1, 0x100, R6 ;  /* 0x0000010001067810 */ /* 0x008fc8000791e006 */
[----:B-1----:R-:W-:Y:S01]  /*1b70*/  IADD3.X R7, PT, PT, RZ, UR37, RZ, P0, P1 ;  /* 0x00000025ff077c10 */ /* 0x002fe200087e24ff */
[----:B----4-:R-:W-:Y:S02]  /*1b80*/  IMAD.U32 R4, RZ, RZ, UR4 ;  /* 0x00000004ff047e24 */ /* 0x010fe4000f8e00ff */
[----:B--2---:R-:W-:Y:S01]  /*1b90*/  IMAD.U32 R5, RZ, RZ, UR5 ;  /* 0x00000005ff057e24 */ /* 0x004fe2000f8e00ff */
[----:B-----5:R0:W-:Y:S06]  /*1ba0*/  STG.E.U8 desc[UR32][R2.64+0x13], R9 ;  /* 0x0000130902007986 */ /* 0x0201ec000c101120 */
[----:B------:R-:W-:-:S07]  /*1bb0*/  LEPC R20, `(.L_x_5) ;  /* 0x000000001014794e */ /* 0x000fce0000000000 */
[----:B0-----:R-:W-:Y:S05]  /*1bc0*/  CALL.ABS.NOINC R10 ;  /* 0x000000000a007343 */ /* 0x001fea0003c00000 */
.L_x_5:
[----:B------:R-:W-:Y:S05]  /*1bd0*/  EXIT ;  /* 0x000000000000794d */ /* 0x000fea0003800000 */
.L_x_6:
[----:B------:R-:W-:-:S00]  /*1be0*/  BRA `(.L_x_6) ;  /* 0xfffffffc00fc7947 */ /* 0x000fc0000383ffff */
[----:B------:R-:W-:-:S00]  /*1bf0*/  NOP ;  /* 0x0000000000007918 */ /* 0x000fc00000000000 */
        /* <DEDUP_REMOVED lines=8> */
.L_x_7:


//--------------------- .nv.global.init           --------------------------
	.section	.nv.global.init,"aw",@progbits
.nv.global.init:
	.type		const_mat,@object
	.size		const_mat,(iv - const_mat)
const_mat:
        /*0000*/ 	.byte	0x8d, 0x01, 0x02, 0x04, 0x08, 0x10, 0x20, 0x40, 0x80, 0x1b, 0x36
	.type		iv,@object
	.size		iv,($str - iv)
iv:
        /*000b*/ 	.byte	0xd8, 0x59, 0x6b, 0x73, 0x9e, 0xfa, 0xc0, 0x46, 0x0e, 0x86, 0x1f, 0x9b, 0x77, 0x90, 0xf9, 0x96
	.type		$str,@object
	.size		$str,(key - $str)
$str:
        /*001b*/ 	.byte	0x5b, 0x44, 0x45, 0x56, 0x49, 0x43, 0x45, 0x5d, 0x3a, 0x20, 0x52, 0x69, 0x73, 0x75, 0x6c, 0x74
        /*002b*/ 	.byte	0x61, 0x74, 0x6f, 0x20, 0x70, 0x61, 0x72, 0x69, 0x20, 0x61, 0x3a, 0x20, 0x25, 0x73, 0x0a, 0x00
	.type		key,@object
	.size		key,(AES_inverse_Sbox - key)
key:
        /*003b*/ 	.byte	0x85, 0x92, 0x6b, 0xe3, 0xda, 0x73, 0x6f, 0x47, 0x54, 0x93, 0xc4, 0x92, 0x76, 0xed, 0x17, 0xd4
        /*004b*/ 	.byte	0x18, 0xa5, 0x5a, 0x2c, 0xfd, 0x07, 0x7d, 0x12, 0x15, 0xed, 0x25, 0x1c, 0x4a, 0x57, 0xd8, 0xec
	.type		AES_inverse_Sbox,@object
	.size		AES_inverse_Sbox,(.L_0 - AES_inverse_Sbox)
AES_inverse_Sbox:
        /*005b*/ 	.byte	0x52, 0x09, 0x6a, 0xd5, 0x30, 0x36, 0xa5, 0x38, 0xbf, 0x40, 0xa3, 0x9e, 0x81, 0xf3, 0xd7, 0xfb
        /* <DEDUP_REMOVED lines=15> */
.L_0:


//--------------------- .nv.shared.reserved.0     --------------------------
	.section	.nv.shared.reserved.0,"aw",@nobits
	.weak		__nv_reservedSMEM_offset_0_alias
	.size		__nv_reservedSMEM_offset_0_alias, 0, 64
	.other		__nv_reservedSMEM_offset_0_alias,@"STO_CUDA_RESERVED_SHARED STV_DEFAULT"
__nv_reservedSMEM_offset_0_alias:
	.zero		0
	.zero		64


//--------------------- .nv.constant0._Z14kernel_decryptPKhPhm --------------------------
	.section	.nv.constant0._Z14kernel_decryptPKhPhm,"a",@progbits
	.sectionflags	@""
	.align	4
.nv.constant0._Z14kernel_decryptPKhPhm:
	.zero		920


//--------------------- SYMBOLS --------------------------

	.type		.nv.reservedSmem.offset0,@object
	.size		.nv.reservedSmem.offset0,0x4
	.type		vprintf,@function
